	.target	sm_90a

	.elftype	@"ET_EXEC"


//--------------------- .note.nv.tkinfo           --------------------------
	.section	.note.nv.tkinfo,"",@"SHT_NOTE"
	.sectionflags	@"SHF_NOTE_NV_TKINFO"
	.tkinfo
        /*0018*/ 	.word	0x00000002
        /*0030*/ 	.string	""
        /*0030*/ 	.string	"ptxas"
        /*0030*/ 	.string	"Cuda compilation tools, release 13.0, V13.0.88"
        /*0030*/ 	.string	"Build cuda_13.0.r13.0/compiler.36424714_0"
        /*0030*/ 	.string	"-arch sm_90a -m 64 "



//--------------------- .note.nv.cuinfo           --------------------------
	.section	.note.nv.cuinfo,"",@"SHT_NOTE"
	.sectionflags	@"SHF_NOTE_NV_CUINFO"
        /*0018*/ 	.short	0x0002
        /*001a*/ 	.short	0x005a
        /*001c*/ 	.short	0x0082
	.zero		2


//--------------------- .nv.info                  --------------------------
	.section	.nv.info,"",@"SHT_CUDA_INFO"
	.align	4


	//----- nvinfo : EIATTR_REGCOUNT
	.align		4
        /*0000*/ 	.byte	0x04, 0x2f
        /*0002*/ 	.short	(.L_12 - .L_11)
	.align		4
.L_11:
        /*0004*/ 	.word	index@(_ZN7cutlass13device_kernelINS_4gemm6kernel13GemmUniversalIN4cute5tupleIJiiiiEEENS1_10collective13CollectiveMmaINS1_37MainloopSm90TmaGmmaWarpSpecializedFP8ILi37ENS5_IJNS4_1CILi1EEENSA_ILi8EEESB_EEENS1_35KernelTmaWarpSpecializedCooperativeEEENS5_IJNSA_ILi128EEENSA_ILi64EEENSA_ILi32EEEEEENS_12float_e4m3_tENS5_IJlSB_lEEESK_SL_NS4_8TiledMMAINS4_8MMA_AtomIJNS4_4SM904GMMA30MMA_64x64x32_F32E4M3E4M3_SS_TNILNSP_7ScaleInE1ELSR_1EEEEEENS4_6LayoutINS5_IJNSA_ILi2EEESB_SB_EEENS5_IJSB_NSA_ILi0EEESX_EEEEENS5_IJNS4_10UnderscoreES10_S10_EEEEENS4_23SM90_TMA_LOAD_MULTICASTENS4_14ComposedLayoutINS4_7SwizzleILi1ELi4ELi3EEENS4_18smem_ptr_flag_bitsILi8EEENSU_INS5_IJSC_SI_EEENS5_IJSI_SB_EEEEEEEvNS4_8identityENS4_13SM90_TMA_LOADES1C_vS1D_EENS_8epilogue10collective6detail29Sm90TmaWarpSpecializedAdapterINS1H_15DefaultEpilogueISK_SL_SL_NS1G_6thread17LinearCombinationISK_Li1EffLNS1L_9ScaleType4KindE0ELNS_15FloatRoundStyleE2ESK_EENS1_15EpilogueDefaultEEEEEvvEEEEvNT_6ParamsE)
        /*0008*/ 	.word	0x000000a8


	//----- nvinfo : EIATTR_FRAME_SIZE
	.align		4
.L_12:
        /*000c*/ 	.byte	0x04, 0x11
        /*000e*/ 	.short	(.L_14 - .L_13)
	.align		4
.L_13:
        /*0010*/ 	.word	index@(_ZN7cutlass13device_kernelINS_4gemm6kernel13GemmUniversalIN4cute5tupleIJiiiiEEENS1_10collective13CollectiveMmaINS1_37MainloopSm90TmaGmmaWarpSpecializedFP8ILi37ENS5_IJNS4_1CILi1EEENSA_ILi8EEESB_EEENS1_35KernelTmaWarpSpecializedCooperativeEEENS5_IJNSA_ILi128EEENSA_ILi64EEENSA_ILi32EEEEEENS_12float_e4m3_tENS5_IJlSB_lEEESK_SL_NS4_8TiledMMAINS4_8MMA_AtomIJNS4_4SM904GMMA30MMA_64x64x32_F32E4M3E4M3_SS_TNILNSP_7ScaleInE1ELSR_1EEEEEENS4_6LayoutINS5_IJNSA_ILi2EEESB_SB_EEENS5_IJSB_NSA_ILi0EEESX_EEEEENS5_IJNS4_10UnderscoreES10_S10_EEEEENS4_23SM90_TMA_LOAD_MULTICASTENS4_14ComposedLayoutINS4_7SwizzleILi1ELi4ELi3EEENS4_18smem_ptr_flag_bitsILi8EEENSU_INS5_IJSC_SI_EEENS5_IJSI_SB_EEEEEEEvNS4_8identityENS4_13SM90_TMA_LOADES1C_vS1D_EENS_8epilogue10collective6detail29Sm90TmaWarpSpecializedAdapterINS1H_15DefaultEpilogueISK_SL_SL_NS1G_6thread17LinearCombinationISK_Li1EffLNS1L_9ScaleType4KindE0ELNS_15FloatRoundStyleE2ESK_EENS1_15EpilogueDefaultEEEEEvvEEEEvNT_6ParamsE)
        /*0014*/ 	.word	0x00000000


	//----- nvinfo : EIATTR_MIN_STACK_SIZE
	.align		4
.L_14:
        /*0018*/ 	.byte	0x04, 0x12
        /*001a*/ 	.short	(.L_16 - .L_15)
	.align		4
.L_15:
        /*001c*/ 	.word	index@(_ZN7cutlass13device_kernelINS_4gemm6kernel13GemmUniversalIN4cute5tupleIJiiiiEEENS1_10collective13CollectiveMmaINS1_37MainloopSm90TmaGmmaWarpSpecializedFP8ILi37ENS5_IJNS4_1CILi1EEENSA_ILi8EEESB_EEENS1_35KernelTmaWarpSpecializedCooperativeEEENS5_IJNSA_ILi128EEENSA_ILi64EEENSA_ILi32EEEEEENS_12float_e4m3_tENS5_IJlSB_lEEESK_SL_NS4_8TiledMMAINS4_8MMA_AtomIJNS4_4SM904GMMA30MMA_64x64x32_F32E4M3E4M3_SS_TNILNSP_7ScaleInE1ELSR_1EEEEEENS4_6LayoutINS5_IJNSA_ILi2EEESB_SB_EEENS5_IJSB_NSA_ILi0EEESX_EEEEENS5_IJNS4_10UnderscoreES10_S10_EEEEENS4_23SM90_TMA_LOAD_MULTICASTENS4_14ComposedLayoutINS4_7SwizzleILi1ELi4ELi3EEENS4_18smem_ptr_flag_bitsILi8EEENSU_INS5_IJSC_SI_EEENS5_IJSI_SB_EEEEEEEvNS4_8identityENS4_13SM90_TMA_LOADES1C_vS1D_EENS_8epilogue10collective6detail29Sm90TmaWarpSpecializedAdapterINS1H_15DefaultEpilogueISK_SL_SL_NS1G_6thread17LinearCombinationISK_Li1EffLNS1L_9ScaleType4KindE0ELNS_15FloatRoundStyleE2ESK_EENS1_15EpilogueDefaultEEEEEvvEEEEvNT_6ParamsE)
        /*0020*/ 	.word	0x00000000
.L_16:


//--------------------- .nv.compat                --------------------------
	.section	.nv.compat,"",@"SHT_CUDA_COMPAT_INFO"
	.align	4
        /*0000*/ 	.byte	0x02, 0x09, 0x01, 0x00, 0x02, 0x02, 0x04, 0x00, 0x02, 0x05, 0x05, 0x00, 0x03, 0x07, 0x01, 0x01
        /*0010*/ 	.byte	0x02, 0x03, 0x01, 0x00, 0x02, 0x06, 0x01, 0x00, 0x04, 0x0b, 0x08, 0x00, 0x00, 0x00, 0x00, 0x00
        /*0020*/ 	.byte	0x00, 0x00, 0x00, 0x00


//--------------------- .nv.info._ZN7cutlass13device_kernelINS_4gemm6kernel13GemmUniversalIN4cute5tupleIJiiiiEEENS1_10collective13CollectiveMmaINS1_37MainloopSm90TmaGmmaWarpSpecializedFP8ILi37ENS5_IJNS4_1CILi1EEENSA_ILi8EEESB_EEENS1_35KernelTmaWarpSpecializedCooperativeEEENS5_IJNSA_ILi128EEENSA_ILi64EEENSA_ILi32EEEEEENS_12float_e4m3_tENS5_IJlSB_lEEESK_SL_NS4_8TiledMMAINS4_8MMA_AtomIJNS4_4SM904GMMA30MMA_64x64x32_F32E4M3E4M3_SS_TNILNSP_7ScaleInE1ELSR_1EEEEEENS4_6LayoutINS5_IJNSA_ILi2EEESB_SB_EEENS5_IJSB_NSA_ILi0EEESX_EEEEENS5_IJNS4_10UnderscoreES10_S10_EEEEENS4_23SM90_TMA_LOAD_MULTICASTENS4_14ComposedLayoutINS4_7SwizzleILi1ELi4ELi3EEENS4_18smem_ptr_flag_bitsILi8EEENSU_INS5_IJSC_SI_EEENS5_IJSI_SB_EEEEEEEvNS4_8identityENS4_13SM90_TMA_LOADES1C_vS1D_EENS_8epilogue10collective6detail29Sm90TmaWarpSpecializedAdapterINS1H_15DefaultEpilogueISK_SL_SL_NS1G_6thread17LinearCombinationISK_Li1EffLNS1L_9ScaleType4KindE0ELNS_15FloatRoundStyleE2ESK_EENS1_15EpilogueDefaultEEEEEvvEEEEvNT_6ParamsE --------------------------
	.section	.nv.info._ZN7cutlass13device_kernelINS_4gemm6kernel13GemmUniversalIN4cute5tupleIJiiiiEEENS1_10collective13CollectiveMmaINS1_37MainloopSm90TmaGmmaWarpSpecializedFP8ILi37ENS5_IJNS4_1CILi1EEENSA_ILi8EEESB_EEENS1_35KernelTmaWarpSpecializedCooperativeEEENS5_IJNSA_ILi128EEENSA_ILi64EEENSA_ILi32EEEEEENS_12float_e4m3_tENS5_IJlSB_lEEESK_SL_NS4_8TiledMMAINS4_8MMA_AtomIJNS4_4SM904GMMA30MMA_64x64x32_F32E4M3E4M3_SS_TNILNSP_7ScaleInE1ELSR_1EEEEEENS4_6LayoutINS5_IJNSA_ILi2EEESB_SB_EEENS5_IJSB_NSA_ILi0EEESX_EEEEENS5_IJNS4_10UnderscoreES10_S10_EEEEENS4_23SM90_TMA_LOAD_MULTICASTENS4_14ComposedLayoutINS4_7SwizzleILi1ELi4ELi3EEENS4_18smem_ptr_flag_bitsILi8EEENSU_INS5_IJSC_SI_EEENS5_IJSI_SB_EEEEEEEvNS4_8identityENS4_13SM90_TMA_LOADES1C_vS1D_EENS_8epilogue10collective6detail29Sm90TmaWarpSpecializedAdapterINS1H_15DefaultEpilogueISK_SL_SL_NS1G_6thread17LinearCombinationISK_Li1EffLNS1L_9ScaleType4KindE0ELNS_15FloatRoundStyleE2ESK_EENS1_15EpilogueDefaultEEEEEvvEEEEvNT_6ParamsE,"",@"SHT_CUDA_INFO"
	.sectionflags	@""
	.align	4


	//----- nvinfo : EIATTR_CUDA_API_VERSION
	.align		4
        /*0000*/ 	.byte	0x04, 0x37
        /*0002*/ 	.short	(.L_18 - .L_17)
.L_17:
        /*0004*/ 	.word	0x00000082


	//----- nvinfo : EIATTR_KPARAM_INFO
	.align		4
.L_18:
        /*0008*/ 	.byte	0x04, 0x17
        /*000a*/ 	.short	(.L_20 - .L_19)
.L_19:
        /*000c*/ 	.word	0x00000000
        /*0010*/ 	.short	0x0000
        /*0012*/ 	.short	0x0070
        /*0014*/ 	.byte	0x00, 0xf0, 0x01, 0x10


	//----- nvinfo : EIATTR_SPARSE_MMA_MASK
	.align		4
.L_20:
        /*0018*/ 	.byte	0x03, 0x50
        /*001a*/ 	.short	0x0000


	//----- nvinfo : EIATTR_MAXREG_COUNT
	.align		4
        /*001c*/ 	.byte	0x03, 0x1b
        /*001e*/ 	.short	0x00a8


	//----- nvinfo : EIATTR_NUM_BARRIERS
	.align		4
        /*0020*/ 	.byte	0x02, 0x4c
        /*0022*/ 	.byte	0x01
	.zero		1


	//----- nvinfo : EIATTR_MERCURY_ISA_VERSION
	.align		4
        /*0024*/ 	.byte	0x03, 0x5f
        /*0026*/ 	.short	0x0101


	//----- nvinfo : EIATTR_INT_WARP_WIDE_INSTR_OFFSETS
	.align		4
        /*0028*/ 	.byte	0x04, 0x31
        /*002a*/ 	.short	(.L_22 - .L_21)


	//   ....[0]....
.L_21:
        /*002c*/ 	.word	0x00000890


	//   ....[1]....
        /*0030*/ 	.word	0x000008b0


	//   ....[2]....
        /*0034*/ 	.word	0x00000a90


	//----- nvinfo : EIATTR_COOP_GROUP_MASK_REGIDS
	.align		4
.L_22:
        /*0038*/ 	.byte	0x04, 0x29
        /*003a*/ 	.short	(.L_24 - .L_23)


	//   ....[0]....
.L_23:
        /*003c*/ 	.word	0xffffffff


	//   ....[1]....
        /*0040*/ 	.word	0xffffffff


	//   ....[2]....
        /*0044*/ 	.word	0xffffffff


	//   ....[3]....
        /*0048*/ 	.word	0xffffffff


	//   ....[4]....
        /*004c*/ 	.word	0xffffffff


	//   ....[5]....
        /*0050*/ 	.word	0xffffffff


	//----- nvinfo : EIATTR_COOP_GROUP_INSTR_OFFSETS
	.align		4
.L_24:
        /*0054*/ 	.byte	0x04, 0x28
        /*0056*/ 	.short	(.L_26 - .L_25)


	//   ....[0]....
.L_25:
        /*0058*/ 	.word	0x00000060


	//   ....[1]....
        /*005c*/ 	.word	0x00000070


	//   ....[2]....
        /*0060*/ 	.word	0x00000130


	//   ....[3]....
        /*0064*/ 	.word	0x00000710


	//   ....[4]....
        /*0068*/ 	.word	0x00000bc0


	//   ....[5]....
        /*006c*/ 	.word	0x00001630


	//----- nvinfo : EIATTR_REG_RECONFIG
	.align		4
.L_26:
        /*0070*/ 	.byte	0x01, 0x54
	.zero		2


	//----- nvinfo : EIATTR_MBARRIER_INSTR_OFFSETS
	.align		4
        /*0074*/ 	.byte	0x04, 0x39
        /*0076*/ 	.short	(.L_28 - .L_27)


	//   ....[0]....
.L_27:
        /*0078*/ 	.word	0x00000250
        /*007c*/ 	.word	0x000000ff
        /*0080*/ 	.word	0x00000000
        /*0084*/ 	.short	0x0100
        /*0086*/ 	.byte	0x08
	.zero		1


	//   ....[1]....
        /*0088*/ 	.word	0x00000260
        /*008c*/ 	.word	0x000000ff
        /*0090*/ 	.word	0x00000128
        /*0094*/ 	.short	0x0100
        /*0096*/ 	.byte	0x08
	.zero		1


	//   ....[2]....
        /*0098*/ 	.word	0x00000270
        /*009c*/ 	.word	0x000000ff
        /*00a0*/ 	.word	0x00000008
        /*00a4*/ 	.short	0x0100
        /*00a6*/ 	.byte	0x08
	.zero		1


	//   ....[3]....
        /*00a8*/ 	.word	0x00000280
        /*00ac*/ 	.word	0x000000ff
        /*00b0*/ 	.word	0x00000130
        /*00b4*/ 	.short	0x0100
        /*00b6*/ 	.byte	0x08
	.zero		1


	//   ....[4]....
        /*00b8*/ 	.word	0x00000290
        /*00bc*/ 	.word	0x000000ff
        /*00c0*/ 	.word	0x00000010
        /*00c4*/ 	.short	0x0100
        /*00c6*/ 	.byte	0x08
	.zero		1


	//   ....[5]....
        /*00c8*/ 	.word	0x000002a0
        /*00cc*/ 	.word	0x000000ff
        /*00d0*/ 	.word	0x00000138
        /*00d4*/ 	.short	0x0100
        /*00d6*/ 	.byte	0x08
	.zero		1


	//   ....[6]....
        /*00d8*/ 	.word	0x000002b0
        /*00dc*/ 	.word	0x000000ff
        /*00e0*/ 	.word	0x00000018
        /*00e4*/ 	.short	0x0100
        /*00e6*/ 	.byte	0x08
	.zero		1


	//   ....[7]....
        /*00e8*/ 	.word	0x000002c0
        /*00ec*/ 	.word	0x000000ff
        /*00f0*/ 	.word	0x00000140
        /*00f4*/ 	.short	0x0100
        /*00f6*/ 	.byte	0x08
	.zero		1


	//   ....[8]....
        /*00f8*/ 	.word	0x000002d0
        /*00fc*/ 	.word	0x000000ff
        /*0100*/ 	.word	0x00000020
        /*0104*/ 	.short	0x0100
        /*0106*/ 	.byte	0x08
	.zero		1


	//   ....[9]....
        /*0108*/ 	.word	0x000002e0
        /*010c*/ 	.word	0x000000ff
        /*0110*/ 	.word	0x00000148
        /*0114*/ 	.short	0x0100
        /*0116*/ 	.byte	0x08
	.zero		1


	//   ....[10]....
        /*0118*/ 	.word	0x000002f0
        /*011c*/ 	.word	0x000000ff
        /*0120*/ 	.word	0x00000028
        /*0124*/ 	.short	0x0100
        /*0126*/ 	.byte	0x08
	.zero		1


	//   ....[11]....
        /*0128*/ 	.word	0x00000300
        /*012c*/ 	.word	0x000000ff
        /*0130*/ 	.word	0x00000150
        /*0134*/ 	.short	0x0100
        /*0136*/ 	.byte	0x08
	.zero		1


	//   ....[12]....
        /*0138*/ 	.word	0x00000310
        /*013c*/ 	.word	0x000000ff
        /*0140*/ 	.word	0x00000030
        /*0144*/ 	.short	0x0100
        /*0146*/ 	.byte	0x08
	.zero		1


	//   ....[13]....
        /*0148*/ 	.word	0x00000320
        /*014c*/ 	.word	0x000000ff
        /*0150*/ 	.word	0x00000158
        /*0154*/ 	.short	0x0100
        /*0156*/ 	.byte	0x08
	.zero		1


	//   ....[14]....
        /*0158*/ 	.word	0x00000330
        /*015c*/ 	.word	0x000000ff
        /*0160*/ 	.word	0x00000038
        /*0164*/ 	.short	0x0100
        /*0166*/ 	.byte	0x08
	.zero		1


	//   ....[15]....
        /*0168*/ 	.word	0x00000340
        /*016c*/ 	.word	0x000000ff
        /*0170*/ 	.word	0x00000160
        /*0174*/ 	.short	0x0100
        /*0176*/ 	.byte	0x08
	.zero		1


	//   ....[16]....
        /*0178*/ 	.word	0x00000350
        /*017c*/ 	.word	0x000000ff
        /*0180*/ 	.word	0x00000040
        /*0184*/ 	.short	0x0100
        /*0186*/ 	.byte	0x08
	.zero		1


	//   ....[17]....
        /*0188*/ 	.word	0x00000360
        /*018c*/ 	.word	0x000000ff
        /*0190*/ 	.word	0x00000168
        /*0194*/ 	.short	0x0100
        /*0196*/ 	.byte	0x08
	.zero		1


	//   ....[18]....
        /*0198*/ 	.word	0x00000370
        /*019c*/ 	.word	0x000000ff
        /*01a0*/ 	.word	0x00000048
        /*01a4*/ 	.short	0x0100
        /*01a6*/ 	.byte	0x08
	.zero		1


	//   ....[19]....
        /*01a8*/ 	.word	0x00000380
        /*01ac*/ 	.word	0x000000ff
        /*01b0*/ 	.word	0x00000170
        /*01b4*/ 	.short	0x0100
        /*01b6*/ 	.byte	0x08
	.zero		1


	//   ....[20]....
        /*01b8*/ 	.word	0x00000390
        /*01bc*/ 	.word	0x000000ff
        /*01c0*/ 	.word	0x00000050
        /*01c4*/ 	.short	0x0100
        /*01c6*/ 	.byte	0x08
	.zero		1


	//   ....[21]....
        /*01c8*/ 	.word	0x000003a0
        /*01cc*/ 	.word	0x000000ff
        /*01d0*/ 	.word	0x00000178
        /*01d4*/ 	.short	0x0100
        /*01d6*/ 	.byte	0x08
	.zero		1


	//   ....[22]....
        /*01d8*/ 	.word	0x000003b0
        /*01dc*/ 	.word	0x000000ff
        /*01e0*/ 	.word	0x00000058
        /*01e4*/ 	.short	0x0100
        /*01e6*/ 	.byte	0x08
	.zero		1


	//   ....[23]....
        /*01e8*/ 	.word	0x000003c0
        /*01ec*/ 	.word	0x000000ff
        /*01f0*/ 	.word	0x00000180
        /*01f4*/ 	.short	0x0100
        /*01f6*/ 	.byte	0x08
	.zero		1


	//   ....[24]....
        /*01f8*/ 	.word	0x000003d0
        /*01fc*/ 	.word	0x000000ff
        /*0200*/ 	.word	0x00000060
        /*0204*/ 	.short	0x0100
        /*0206*/ 	.byte	0x08
	.zero		1


	//   ....[25]....
        /*0208*/ 	.word	0x000003e0
        /*020c*/ 	.word	0x000000ff
        /*0210*/ 	.word	0x00000188
        /*0214*/ 	.short	0x0100
        /*0216*/ 	.byte	0x08
	.zero		1


	//   ....[26]....
        /*0218*/ 	.word	0x000003f0
        /*021c*/ 	.word	0x000000ff
        /*0220*/ 	.word	0x00000068
        /*0224*/ 	.short	0x0100
        /*0226*/ 	.byte	0x08
	.zero		1


	//   ....[27]....
        /*0228*/ 	.word	0x00000400
        /*022c*/ 	.word	0x000000ff
        /*0230*/ 	.word	0x00000190
        /*0234*/ 	.short	0x0100
        /*0236*/ 	.byte	0x08
	.zero		1


	//   ....[28]....
        /*0238*/ 	.word	0x00000410
        /*023c*/ 	.word	0x000000ff
        /*0240*/ 	.word	0x00000070
        /*0244*/ 	.short	0x0100
        /*0246*/ 	.byte	0x08
	.zero		1


	//   ....[29]....
        /*0248*/ 	.word	0x00000420
        /*024c*/ 	.word	0x000000ff
        /*0250*/ 	.word	0x00000198
        /*0254*/ 	.short	0x0100
        /*0256*/ 	.byte	0x08
	.zero		1


	//   ....[30]....
        /*0258*/ 	.word	0x00000430
        /*025c*/ 	.word	0x000000ff
        /*0260*/ 	.word	0x00000078
        /*0264*/ 	.short	0x0100
        /*0266*/ 	.byte	0x08
	.zero		1


	//   ....[31]....
        /*0268*/ 	.word	0x00000440
        /*026c*/ 	.word	0x000000ff
        /*0270*/ 	.word	0x000001a0
        /*0274*/ 	.short	0x0100
        /*0276*/ 	.byte	0x08
	.zero		1


	//   ....[32]....
        /*0278*/ 	.word	0x00000450
        /*027c*/ 	.word	0x000000ff
        /*0280*/ 	.word	0x00000080
        /*0284*/ 	.short	0x0100
        /*0286*/ 	.byte	0x08
	.zero		1


	//   ....[33]....
        /*0288*/ 	.word	0x00000460
        /*028c*/ 	.word	0x000000ff
        /*0290*/ 	.word	0x000001a8
        /*0294*/ 	.short	0x0100
        /*0296*/ 	.byte	0x08
	.zero		1


	//   ....[34]....
        /*0298*/ 	.word	0x00000470
        /*029c*/ 	.word	0x000000ff
        /*02a0*/ 	.word	0x00000088
        /*02a4*/ 	.short	0x0100
        /*02a6*/ 	.byte	0x08
	.zero		1


	//   ....[35]....
        /*02a8*/ 	.word	0x00000480
        /*02ac*/ 	.word	0x000000ff
        /*02b0*/ 	.word	0x000001b0
        /*02b4*/ 	.short	0x0100
        /*02b6*/ 	.byte	0x08
	.zero		1


	//   ....[36]....
        /*02b8*/ 	.word	0x00000490
        /*02bc*/ 	.word	0x000000ff
        /*02c0*/ 	.word	0x00000090
        /*02c4*/ 	.short	0x0100
        /*02c6*/ 	.byte	0x08
	.zero		1


	//   ....[37]....
        /*02c8*/ 	.word	0x000004a0
        /*02cc*/ 	.word	0x000000ff
        /*02d0*/ 	.word	0x000001b8
        /*02d4*/ 	.short	0x0100
        /*02d6*/ 	.byte	0x08
	.zero		1


	//   ....[38]....
        /*02d8*/ 	.word	0x000004b0
        /*02dc*/ 	.word	0x000000ff
        /*02e0*/ 	.word	0x00000098
        /*02e4*/ 	.short	0x0100
        /*02e6*/ 	.byte	0x08
	.zero		1


	//   ....[39]....
        /*02e8*/ 	.word	0x000004c0
        /*02ec*/ 	.word	0x000000ff
        /*02f0*/ 	.word	0x000001c0
        /*02f4*/ 	.short	0x0100
        /*02f6*/ 	.byte	0x08
	.zero		1


	//   ....[40]....
        /*02f8*/ 	.word	0x000004d0
        /*02fc*/ 	.word	0x000000ff
        /*0300*/ 	.word	0x000000a0
        /*0304*/ 	.short	0x0100
        /*0306*/ 	.byte	0x08
	.zero		1


	//   ....[41]....
        /*0308*/ 	.word	0x000004e0
        /*030c*/ 	.word	0x000000ff
        /*0310*/ 	.word	0x000001c8
        /*0314*/ 	.short	0x0100
        /*0316*/ 	.byte	0x08
	.zero		1


	//   ....[42]....
        /*0318*/ 	.word	0x000004f0
        /*031c*/ 	.word	0x000000ff
        /*0320*/ 	.word	0x000000a8
        /*0324*/ 	.short	0x0100
        /*0326*/ 	.byte	0x08
	.zero		1


	//   ....[43]....
        /*0328*/ 	.word	0x00000500
        /*032c*/ 	.word	0x000000ff
        /*0330*/ 	.word	0x000001d0
        /*0334*/ 	.short	0x0100
        /*0336*/ 	.byte	0x08
	.zero		1


	//   ....[44]....
        /*0338*/ 	.word	0x00000510
        /*033c*/ 	.word	0x000000ff
        /*0340*/ 	.word	0x000000b0
        /*0344*/ 	.short	0x0100
        /*0346*/ 	.byte	0x08
	.zero		1


	//   ....[45]....
        /*0348*/ 	.word	0x00000520
        /*034c*/ 	.word	0x000000ff
        /*0350*/ 	.word	0x000001d8
        /*0354*/ 	.short	0x0100
        /*0356*/ 	.byte	0x08
	.zero		1


	//   ....[46]....
        /*0358*/ 	.word	0x00000530
        /*035c*/ 	.word	0x000000ff
        /*0360*/ 	.word	0x000000b8
        /*0364*/ 	.short	0x0100
        /*0366*/ 	.byte	0x08
	.zero		1


	//   ....[47]....
        /*0368*/ 	.word	0x00000540
        /*036c*/ 	.word	0x000000ff
        /*0370*/ 	.word	0x000001e0
        /*0374*/ 	.short	0x0100
        /*0376*/ 	.byte	0x08
	.zero		1


	//   ....[48]....
        /*0378*/ 	.word	0x00000550
        /*037c*/ 	.word	0x000000ff
        /*0380*/ 	.word	0x000000c0
        /*0384*/ 	.short	0x0100
        /*0386*/ 	.byte	0x08
	.zero		1


	//   ....[49]....
        /*0388*/ 	.word	0x00000560
        /*038c*/ 	.word	0x000000ff
        /*0390*/ 	.word	0x000001e8
        /*0394*/ 	.short	0x0100
        /*0396*/ 	.byte	0x08
	.zero		1


	//   ....[50]....
        /*0398*/ 	.word	0x00000570
        /*039c*/ 	.word	0x000000ff
        /*03a0*/ 	.word	0x000000c8
        /*03a4*/ 	.short	0x0100
        /*03a6*/ 	.byte	0x08
	.zero		1


	//   ....[51]....
        /*03a8*/ 	.word	0x00000580
        /*03ac*/ 	.word	0x000000ff
        /*03b0*/ 	.word	0x000001f0
        /*03b4*/ 	.short	0x0100
        /*03b6*/ 	.byte	0x08
	.zero		1


	//   ....[52]....
        /*03b8*/ 	.word	0x00000590
        /*03bc*/ 	.word	0x000000ff
        /*03c0*/ 	.word	0x000000d0
        /*03c4*/ 	.short	0x0100
        /*03c6*/ 	.byte	0x08
	.zero		1


	//   ....[53]....
        /*03c8*/ 	.word	0x000005a0
        /*03cc*/ 	.word	0x000000ff
        /*03d0*/ 	.word	0x000001f8
        /*03d4*/ 	.short	0x0100
        /*03d6*/ 	.byte	0x08
	.zero		1


	//   ....[54]....
        /*03d8*/ 	.word	0x000005b0
        /*03dc*/ 	.word	0x000000ff
        /*03e0*/ 	.word	0x000000d8
        /*03e4*/ 	.short	0x0100
        /*03e6*/ 	.byte	0x08
	.zero		1


	//   ....[55]....
        /*03e8*/ 	.word	0x000005c0
        /*03ec*/ 	.word	0x000000ff
        /*03f0*/ 	.word	0x00000200
        /*03f4*/ 	.short	0x0100
        /*03f6*/ 	.byte	0x08
	.zero		1


	//   ....[56]....
        /*03f8*/ 	.word	0x000005d0
        /*03fc*/ 	.word	0x000000ff
        /*0400*/ 	.word	0x000000e0
        /*0404*/ 	.short	0x0100
        /*0406*/ 	.byte	0x08
	.zero		1


	//   ....[57]....
        /*0408*/ 	.word	0x000005e0
        /*040c*/ 	.word	0x000000ff
        /*0410*/ 	.word	0x00000208
        /*0414*/ 	.short	0x0100
        /*0416*/ 	.byte	0x08
	.zero		1


	//   ....[58]....
        /*0418*/ 	.word	0x000005f0
        /*041c*/ 	.word	0x000000ff
        /*0420*/ 	.word	0x000000e8
        /*0424*/ 	.short	0x0100
        /*0426*/ 	.byte	0x08
	.zero		1


	//   ....[59]....
        /*0428*/ 	.word	0x00000600
        /*042c*/ 	.word	0x000000ff
        /*0430*/ 	.word	0x00000210
        /*0434*/ 	.short	0x0100
        /*0436*/ 	.byte	0x08
	.zero		1


	//   ....[60]....
        /*0438*/ 	.word	0x00000610
        /*043c*/ 	.word	0x000000ff
        /*0440*/ 	.word	0x000000f0
        /*0444*/ 	.short	0x0100
        /*0446*/ 	.byte	0x08
	.zero		1


	//   ....[61]....
        /*0448*/ 	.word	0x00000620
        /*044c*/ 	.word	0x000000ff
        /*0450*/ 	.word	0x00000218
        /*0454*/ 	.short	0x0100
        /*0456*/ 	.byte	0x08
	.zero		1


	//   ....[62]....
        /*0458*/ 	.word	0x00000630
        /*045c*/ 	.word	0x000000ff
        /*0460*/ 	.word	0x000000f8
        /*0464*/ 	.short	0x0100
        /*0466*/ 	.byte	0x08
	.zero		1


	//   ....[63]....
        /*0468*/ 	.word	0x00000640
        /*046c*/ 	.word	0x000000ff
        /*0470*/ 	.word	0x00000220
        /*0474*/ 	.short	0x0100
        /*0476*/ 	.byte	0x08
	.zero		1


	//   ....[64]....
        /*0478*/ 	.word	0x00000650
        /*047c*/ 	.word	0x000000ff
        /*0480*/ 	.word	0x00000100
        /*0484*/ 	.short	0x0100
        /*0486*/ 	.byte	0x08
	.zero		1


	//   ....[65]....
        /*0488*/ 	.word	0x00000660
        /*048c*/ 	.word	0x000000ff
        /*0490*/ 	.word	0x00000228
        /*0494*/ 	.short	0x0100
        /*0496*/ 	.byte	0x08
	.zero		1


	//   ....[66]....
        /*0498*/ 	.word	0x00000670
        /*049c*/ 	.word	0x000000ff
        /*04a0*/ 	.word	0x00000108
        /*04a4*/ 	.short	0x0100
        /*04a6*/ 	.byte	0x08
	.zero		1


	//   ....[67]....
        /*04a8*/ 	.word	0x00000680
        /*04ac*/ 	.word	0x000000ff
        /*04b0*/ 	.word	0x00000230
        /*04b4*/ 	.short	0x0100
        /*04b6*/ 	.byte	0x08
	.zero		1


	//   ....[68]....
        /*04b8*/ 	.word	0x00000690
        /*04bc*/ 	.word	0x000000ff
        /*04c0*/ 	.word	0x00000110
        /*04c4*/ 	.short	0x0100
        /*04c6*/ 	.byte	0x08
	.zero		1


	//   ....[69]....
        /*04c8*/ 	.word	0x000006a0
        /*04cc*/ 	.word	0x000000ff
        /*04d0*/ 	.word	0x00000238
        /*04d4*/ 	.short	0x0100
        /*04d6*/ 	.byte	0x08
	.zero		1


	//   ....[70]....
        /*04d8*/ 	.word	0x000006b0
        /*04dc*/ 	.word	0x000000ff
        /*04e0*/ 	.word	0x00000118
        /*04e4*/ 	.short	0x0100
        /*04e6*/ 	.byte	0x08
	.zero		1


	//   ....[71]....
        /*04e8*/ 	.word	0x000006c0
        /*04ec*/ 	.word	0x000000ff
        /*04f0*/ 	.word	0x00000240
        /*04f4*/ 	.short	0x0100
        /*04f6*/ 	.byte	0x08
	.zero		1


	//   ....[72]....
        /*04f8*/ 	.word	0x000006d0
        /*04fc*/ 	.word	0x000000ff
        /*0500*/ 	.word	0x00000120
        /*0504*/ 	.short	0x0100
        /*0506*/ 	.byte	0x08
	.zero		1


	//   ....[73]....
        /*0508*/ 	.word	0x000006e0
        /*050c*/ 	.word	0x000000ff
        /*0510*/ 	.word	0x00000248
        /*0514*/ 	.short	0x0100
        /*0516*/ 	.byte	0x08
	.zero		1


	//   ....[74]....
        /*0518*/ 	.word	0x00000b10
        /*051c*/ 	.word	0x000000ff
        /*0520*/ 	.word	0x00000260
        /*0524*/ 	.short	0x0100
        /*0526*/ 	.byte	0x06
	.zero		1


	//   ....[75]....
        /*0528*/ 	.word	0x00000b70
        /*052c*/ 	.word	0x000000ff
        /*0530*/ 	.word	0x00000268
        /*0534*/ 	.short	0x0100
        /*0536*/ 	.byte	0x06
	.zero		1


	//   ....[76]....
        /*0538*/ 	.word	0x00001960
        /*053c*/ 	.word	0x000000ff
        /*0540*/ 	.word	0x00000000
        /*0544*/ 	.short	0x010a
        /*0546*/ 	.byte	0x06
	.zero		1


	//   ....[77]....
        /*0548*/ 	.word	0x000019a0
        /*054c*/ 	.word	0x000000ff
        /*0550*/ 	.word	0x00000000
        /*0554*/ 	.short	0x010a
        /*0556*/ 	.byte	0x06
	.zero		1


	//   ....[78]....
        /*0558*/ 	.word	0x00001f80
        /*055c*/ 	.word	0x000000ff
        /*0560*/ 	.word	0x00000000
        /*0564*/ 	.short	0x010a
        /*0566*/ 	.byte	0x0c
	.zero		1


	//   ....[79]....
        /*0568*/ 	.word	0x00001fc0
        /*056c*/ 	.word	0x000000ff
        /*0570*/ 	.word	0x00000000
        /*0574*/ 	.short	0x010a
        /*0576*/ 	.byte	0x0c
	.zero		1


	//   ....[80]....
        /*0578*/ 	.word	0x000023a0
        /*057c*/ 	.word	0x0000000d
        /*0580*/ 	.word	0x00000000
        /*0584*/ 	.short	0x0101
        /*0586*/ 	.byte	0x3f
	.zero		1


	//   ....[81]....
        /*0588*/ 	.word	0x00002840
        /*058c*/ 	.word	0x00000008
        /*0590*/ 	.word	0x00000000
        /*0594*/ 	.short	0x0101
        /*0596*/ 	.byte	0x3f
	.zero		1


	//   ....[82]....
        /*0598*/ 	.word	0x00006110
        /*059c*/ 	.word	0x00000014
        /*05a0*/ 	.word	0x00000128
        /*05a4*/ 	.short	0x010a
        /*05a6*/ 	.byte	0x3f
	.zero		1


	//   ....[83]....
        /*05a8*/ 	.word	0x00006550
        /*05ac*/ 	.word	0x00000008
        /*05b0*/ 	.word	0x00000268
        /*05b4*/ 	.short	0x0101
        /*05b6*/ 	.byte	0x3f
	.zero		1


	//   ....[84]....
        /*05b8*/ 	.word	0x00006bd0
        /*05bc*/ 	.word	0x00000007
        /*05c0*/ 	.word	0x00000000
        /*05c4*/ 	.short	0x010a
        /*05c6*/ 	.byte	0x3f
	.zero		1


	//   ....[85]....
        /*05c8*/ 	.word	0x00006c50
        /*05cc*/ 	.word	0x00000008
        /*05d0*/ 	.word	0x00000000
        /*05d4*/ 	.short	0x010a
        /*05d6*/ 	.byte	0x3f
	.zero		1


	//   ....[86]....
        /*05d8*/ 	.word	0x00006ce0
        /*05dc*/ 	.word	0x00000009
        /*05e0*/ 	.word	0x00000000
        /*05e4*/ 	.short	0x010a
        /*05e6*/ 	.byte	0x3f
	.zero		1


	//   ....[87]....
        /*05e8*/ 	.word	0x00006d70
        /*05ec*/ 	.word	0x00000008
        /*05f0*/ 	.word	0x00000000
        /*05f4*/ 	.short	0x010a
        /*05f6*/ 	.byte	0x3f
	.zero		1


	//   ....[88]....
        /*05f8*/ 	.word	0x00006e00
        /*05fc*/ 	.word	0x00000009
        /*0600*/ 	.word	0x00000000
        /*0604*/ 	.short	0x010a
        /*0606*/ 	.byte	0x3f
	.zero		1


	//   ....[89]....
        /*0608*/ 	.word	0x00006e90
        /*060c*/ 	.word	0x00000008
        /*0610*/ 	.word	0x00000000
        /*0614*/ 	.short	0x010a
        /*0616*/ 	.byte	0x3f
	.zero		1


	//   ....[90]....
        /*0618*/ 	.word	0x00006f20
        /*061c*/ 	.word	0x00000009
        /*0620*/ 	.word	0x00000000
        /*0624*/ 	.short	0x010a
        /*0626*/ 	.byte	0x3f
	.zero		1


	//   ....[91]....
        /*0628*/ 	.word	0x00006fb0
        /*062c*/ 	.word	0x00000008
        /*0630*/ 	.word	0x00000000
        /*0634*/ 	.short	0x010a
        /*0636*/ 	.byte	0x3f
	.zero		1


	//   ....[92]....
        /*0638*/ 	.word	0x00007040
        /*063c*/ 	.word	0x00000009
        /*0640*/ 	.word	0x00000000
        /*0644*/ 	.short	0x010a
        /*0646*/ 	.byte	0x3f
	.zero		1


	//   ....[93]....
        /*0648*/ 	.word	0x000070d0
        /*064c*/ 	.word	0x00000008
        /*0650*/ 	.word	0x00000000
        /*0654*/ 	.short	0x010a
        /*0656*/ 	.byte	0x3f
	.zero		1


	//   ....[94]....
        /*0658*/ 	.word	0x00007160
        /*065c*/ 	.word	0x00000009
        /*0660*/ 	.word	0x00000000
        /*0664*/ 	.short	0x010a
        /*0666*/ 	.byte	0x3f
	.zero		1


	//   ....[95]....
        /*0668*/ 	.word	0x000071f0
        /*066c*/ 	.word	0x00000008
        /*0670*/ 	.word	0x00000000
        /*0674*/ 	.short	0x010a
        /*0676*/ 	.byte	0x3f
	.zero		1


	//   ....[96]....
        /*0678*/ 	.word	0x00007280
        /*067c*/ 	.word	0x00000009
        /*0680*/ 	.word	0x00000000
        /*0684*/ 	.short	0x010a
        /*0686*/ 	.byte	0x3f
	.zero		1


	//   ....[97]....
        /*0688*/ 	.word	0x00007310
        /*068c*/ 	.word	0x00000008
        /*0690*/ 	.word	0x00000000
        /*0694*/ 	.short	0x010a
        /*0696*/ 	.byte	0x3f
	.zero		1


	//   ....[98]....
        /*0698*/ 	.word	0x000073a0
        /*069c*/ 	.word	0x00000009
        /*06a0*/ 	.word	0x00000000
        /*06a4*/ 	.short	0x010a
        /*06a6*/ 	.byte	0x3f
	.zero		1


	//   ....[99]....
        /*06a8*/ 	.word	0x00007430
        /*06ac*/ 	.word	0x00000008
        /*06b0*/ 	.word	0x00000000
        /*06b4*/ 	.short	0x010a
        /*06b6*/ 	.byte	0x3f
	.zero		1


	//   ....[100]....
        /*06b8*/ 	.word	0x000074c0
        /*06bc*/ 	.word	0x00000009
        /*06c0*/ 	.word	0x00000000
        /*06c4*/ 	.short	0x010a
        /*06c6*/ 	.byte	0x3f
	.zero		1


	//   ....[101]....
        /*06c8*/ 	.word	0x00007550
        /*06cc*/ 	.word	0x00000008
        /*06d0*/ 	.word	0x00000000
        /*06d4*/ 	.short	0x010a
        /*06d6*/ 	.byte	0x3f
	.zero		1


	//   ....[102]....
        /*06d8*/ 	.word	0x000075e0
        /*06dc*/ 	.word	0x00000009
        /*06e0*/ 	.word	0x00000000
        /*06e4*/ 	.short	0x010a
        /*06e6*/ 	.byte	0x3f
	.zero		1


	//   ....[103]....
        /*06e8*/ 	.word	0x00007670
        /*06ec*/ 	.word	0x00000008
        /*06f0*/ 	.word	0x00000000
        /*06f4*/ 	.short	0x010a
        /*06f6*/ 	.byte	0x3f
	.zero		1


	//   ....[104]....
        /*06f8*/ 	.word	0x00007700
        /*06fc*/ 	.word	0x00000009
        /*0700*/ 	.word	0x00000000
        /*0704*/ 	.short	0x010a
        /*0706*/ 	.byte	0x3f
	.zero		1


	//   ....[105]....
        /*0708*/ 	.word	0x00007790
        /*070c*/ 	.word	0x00000008
        /*0710*/ 	.word	0x00000000
        /*0714*/ 	.short	0x010a
        /*0716*/ 	.byte	0x3f
	.zero		1


	//   ....[106]....
        /*0718*/ 	.word	0x00007820
        /*071c*/ 	.word	0x00000009
        /*0720*/ 	.word	0x00000000
        /*0724*/ 	.short	0x010a
        /*0726*/ 	.byte	0x3f
	.zero		1


	//   ....[107]....
        /*0728*/ 	.word	0x000078b0
        /*072c*/ 	.word	0x00000008
        /*0730*/ 	.word	0x00000000
        /*0734*/ 	.short	0x010a
        /*0736*/ 	.byte	0x3f
	.zero		1


	//   ....[108]....
        /*0738*/ 	.word	0x00007940
        /*073c*/ 	.word	0x00000009
        /*0740*/ 	.word	0x00000000
        /*0744*/ 	.short	0x010a
        /*0746*/ 	.byte	0x3f
	.zero		1


	//   ....[109]....
        /*0748*/ 	.word	0x000079d0
        /*074c*/ 	.word	0x00000008
        /*0750*/ 	.word	0x00000000
        /*0754*/ 	.short	0x010a
        /*0756*/ 	.byte	0x3f
	.zero		1


	//   ....[110]....
        /*0758*/ 	.word	0x00007a60
        /*075c*/ 	.word	0x00000009
        /*0760*/ 	.word	0x00000000
        /*0764*/ 	.short	0x010a
        /*0766*/ 	.byte	0x3f
	.zero		1


	//   ....[111]....
        /*0768*/ 	.word	0x00007af0
        /*076c*/ 	.word	0x00000008
        /*0770*/ 	.word	0x00000000
        /*0774*/ 	.short	0x010a
        /*0776*/ 	.byte	0x3f
	.zero		1


	//   ....[112]....
        /*0778*/ 	.word	0x00007b80
        /*077c*/ 	.word	0x00000009
        /*0780*/ 	.word	0x00000000
        /*0784*/ 	.short	0x010a
        /*0786*/ 	.byte	0x3f
	.zero		1


	//   ....[113]....
        /*0788*/ 	.word	0x00007c10
        /*078c*/ 	.word	0x00000008
        /*0790*/ 	.word	0x00000000
        /*0794*/ 	.short	0x010a
        /*0796*/ 	.byte	0x3f
	.zero		1


	//   ....[114]....
        /*0798*/ 	.word	0x00007ca0
        /*079c*/ 	.word	0x00000009
        /*07a0*/ 	.word	0x00000000
        /*07a4*/ 	.short	0x010a
        /*07a6*/ 	.byte	0x3f
	.zero		1


	//   ....[115]....
        /*07a8*/ 	.word	0x00007d30
        /*07ac*/ 	.word	0x00000008
        /*07b0*/ 	.word	0x00000000
        /*07b4*/ 	.short	0x010a
        /*07b6*/ 	.byte	0x3f
	.zero		1


	//   ....[116]....
        /*07b8*/ 	.word	0x00007dc0
        /*07bc*/ 	.word	0x00000009
        /*07c0*/ 	.word	0x00000000
        /*07c4*/ 	.short	0x010a
        /*07c6*/ 	.byte	0x3f
	.zero		1


	//   ....[117]....
        /*07c8*/ 	.word	0x00007e50
        /*07cc*/ 	.word	0x00000008
        /*07d0*/ 	.word	0x00000000
        /*07d4*/ 	.short	0x010a
        /*07d6*/ 	.byte	0x3f
	.zero		1


	//   ....[118]....
        /*07d8*/ 	.word	0x00007ee0
        /*07dc*/ 	.word	0x00000009
        /*07e0*/ 	.word	0x00000000
        /*07e4*/ 	.short	0x010a
        /*07e6*/ 	.byte	0x3f
	.zero		1


	//   ....[119]....
        /*07e8*/ 	.word	0x00007f70
        /*07ec*/ 	.word	0x00000006
        /*07f0*/ 	.word	0x00000000
        /*07f4*/ 	.short	0x010a
        /*07f6*/ 	.byte	0x3f
	.zero		1


	//   ....[120]....
        /*07f8*/ 	.word	0x00008000
        /*07fc*/ 	.word	0x00000003
        /*0800*/ 	.word	0x00000000
        /*0804*/ 	.short	0x010a
        /*0806*/ 	.byte	0x3f
	.zero		1


	//   ....[121]....
        /*0808*/ 	.word	0x00008070
        /*080c*/ 	.word	0x00000009
        /*0810*/ 	.word	0x00000000
        /*0814*/ 	.short	0x010a
        /*0816*/ 	.byte	0x3f
	.zero		1


	//   ....[122]....
        /*0818*/ 	.word	0x000080d0
        /*081c*/ 	.word	0x0000000d
        /*0820*/ 	.word	0x00000000
        /*0824*/ 	.short	0x010a
        /*0826*/ 	.byte	0x3f
	.zero		1


	//   ....[123]....
        /*0828*/ 	.word	0x000081a0
        /*082c*/ 	.word	0x00000014
        /*0830*/ 	.word	0x00000128
        /*0834*/ 	.short	0x010a
        /*0836*/ 	.byte	0x3f
	.zero		1


	//   ....[124]....
        /*0838*/ 	.word	0x00008270
        /*083c*/ 	.word	0x00000007
        /*0840*/ 	.word	0x00000000
        /*0844*/ 	.short	0x010a
        /*0846*/ 	.byte	0x3f
	.zero		1


	//   ....[125]....
        /*0848*/ 	.word	0x000082c0
        /*084c*/ 	.word	0x00000008
        /*0850*/ 	.word	0x00000000
        /*0854*/ 	.short	0x010a
        /*0856*/ 	.byte	0x3f
	.zero		1


	//   ....[126]....
        /*0858*/ 	.word	0x00008310
        /*085c*/ 	.word	0x00000009
        /*0860*/ 	.word	0x00000000
        /*0864*/ 	.short	0x010a
        /*0866*/ 	.byte	0x3f
	.zero		1


	//   ....[127]....
        /*0868*/ 	.word	0x00008360
        /*086c*/ 	.word	0x00000008
        /*0870*/ 	.word	0x00000000
        /*0874*/ 	.short	0x010a
        /*0876*/ 	.byte	0x3f
	.zero		1


	//   ....[128]....
        /*0878*/ 	.word	0x000083b0
        /*087c*/ 	.word	0x00000009
        /*0880*/ 	.word	0x00000000
        /*0884*/ 	.short	0x010a
        /*0886*/ 	.byte	0x3f
	.zero		1


	//   ....[129]....
        /*0888*/ 	.word	0x00008400
        /*088c*/ 	.word	0x00000008
        /*0890*/ 	.word	0x00000000
        /*0894*/ 	.short	0x010a
        /*0896*/ 	.byte	0x3f
	.zero		1


	//   ....[130]....
        /*0898*/ 	.word	0x00008450
        /*089c*/ 	.word	0x00000009
        /*08a0*/ 	.word	0x00000000
        /*08a4*/ 	.short	0x010a
        /*08a6*/ 	.byte	0x3f
	.zero		1


	//   ....[131]....
        /*08a8*/ 	.word	0x000084a0
        /*08ac*/ 	.word	0x00000008
        /*08b0*/ 	.word	0x00000000
        /*08b4*/ 	.short	0x010a
        /*08b6*/ 	.byte	0x3f
	.zero		1


	//   ....[132]....
        /*08b8*/ 	.word	0x000084f0
        /*08bc*/ 	.word	0x00000009
        /*08c0*/ 	.word	0x00000000
        /*08c4*/ 	.short	0x010a
        /*08c6*/ 	.byte	0x3f
	.zero		1


	//   ....[133]....
        /*08c8*/ 	.word	0x00008540
        /*08cc*/ 	.word	0x00000008
        /*08d0*/ 	.word	0x00000000
        /*08d4*/ 	.short	0x010a
        /*08d6*/ 	.byte	0x3f
	.zero		1


	//   ....[134]....
        /*08d8*/ 	.word	0x00008590
        /*08dc*/ 	.word	0x00000009
        /*08e0*/ 	.word	0x00000000
        /*08e4*/ 	.short	0x010a
        /*08e6*/ 	.byte	0x3f
	.zero		1


	//   ....[135]....
        /*08e8*/ 	.word	0x000085e0
        /*08ec*/ 	.word	0x00000008
        /*08f0*/ 	.word	0x00000000
        /*08f4*/ 	.short	0x010a
        /*08f6*/ 	.byte	0x3f
	.zero		1


	//   ....[136]....
        /*08f8*/ 	.word	0x00008630
        /*08fc*/ 	.word	0x00000009
        /*0900*/ 	.word	0x00000000
        /*0904*/ 	.short	0x010a
        /*0906*/ 	.byte	0x3f
	.zero		1


	//   ....[137]....
        /*0908*/ 	.word	0x00008680
        /*090c*/ 	.word	0x00000008
        /*0910*/ 	.word	0x00000000
        /*0914*/ 	.short	0x010a
        /*0916*/ 	.byte	0x3f
	.zero		1


	//   ....[138]....
        /*0918*/ 	.word	0x000086d0
        /*091c*/ 	.word	0x00000009
        /*0920*/ 	.word	0x00000000
        /*0924*/ 	.short	0x010a
        /*0926*/ 	.byte	0x3f
	.zero		1


	//   ....[139]....
        /*0928*/ 	.word	0x00008720
        /*092c*/ 	.word	0x00000008
        /*0930*/ 	.word	0x00000000
        /*0934*/ 	.short	0x010a
        /*0936*/ 	.byte	0x3f
	.zero		1


	//   ....[140]....
        /*0938*/ 	.word	0x00008770
        /*093c*/ 	.word	0x00000009
        /*0940*/ 	.word	0x00000000
        /*0944*/ 	.short	0x010a
        /*0946*/ 	.byte	0x3f
	.zero		1


	//   ....[141]....
        /*0948*/ 	.word	0x000087c0
        /*094c*/ 	.word	0x00000008
        /*0950*/ 	.word	0x00000000
        /*0954*/ 	.short	0x010a
        /*0956*/ 	.byte	0x3f
	.zero		1


	//   ....[142]....
        /*0958*/ 	.word	0x00008810
        /*095c*/ 	.word	0x00000009
        /*0960*/ 	.word	0x00000000
        /*0964*/ 	.short	0x010a
        /*0966*/ 	.byte	0x3f
	.zero		1


	//   ....[143]....
        /*0968*/ 	.word	0x00008860
        /*096c*/ 	.word	0x00000008
        /*0970*/ 	.word	0x00000000
        /*0974*/ 	.short	0x010a
        /*0976*/ 	.byte	0x3f
	.zero		1


	//   ....[144]....
        /*0978*/ 	.word	0x000088b0
        /*097c*/ 	.word	0x00000009
        /*0980*/ 	.word	0x00000000
        /*0984*/ 	.short	0x010a
        /*0986*/ 	.byte	0x3f
	.zero		1


	//   ....[145]....
        /*0988*/ 	.word	0x00008900
        /*098c*/ 	.word	0x00000008
        /*0990*/ 	.word	0x00000000
        /*0994*/ 	.short	0x010a
        /*0996*/ 	.byte	0x3f
	.zero		1


	//   ....[146]....
        /*0998*/ 	.word	0x00008950
        /*099c*/ 	.word	0x00000009
        /*09a0*/ 	.word	0x00000000
        /*09a4*/ 	.short	0x010a
        /*09a6*/ 	.byte	0x3f
	.zero		1


	//   ....[147]....
        /*09a8*/ 	.word	0x000089a0
        /*09ac*/ 	.word	0x00000008
        /*09b0*/ 	.word	0x00000000
        /*09b4*/ 	.short	0x010a
        /*09b6*/ 	.byte	0x3f
	.zero		1


	//   ....[148]....
        /*09b8*/ 	.word	0x000089f0
        /*09bc*/ 	.word	0x00000009
        /*09c0*/ 	.word	0x00000000
        /*09c4*/ 	.short	0x010a
        /*09c6*/ 	.byte	0x3f
	.zero		1


	//   ....[149]....
        /*09c8*/ 	.word	0x00008a40
        /*09cc*/ 	.word	0x00000008
        /*09d0*/ 	.word	0x00000000
        /*09d4*/ 	.short	0x010a
        /*09d6*/ 	.byte	0x3f
	.zero		1


	//   ....[150]....
        /*09d8*/ 	.word	0x00008a90
        /*09dc*/ 	.word	0x00000009
        /*09e0*/ 	.word	0x00000000
        /*09e4*/ 	.short	0x010a
        /*09e6*/ 	.byte	0x3f
	.zero		1


	//   ....[151]....
        /*09e8*/ 	.word	0x00008ae0
        /*09ec*/ 	.word	0x00000008
        /*09f0*/ 	.word	0x00000000
        /*09f4*/ 	.short	0x010a
        /*09f6*/ 	.byte	0x3f
	.zero		1


	//   ....[152]....
        /*09f8*/ 	.word	0x00008b30
        /*09fc*/ 	.word	0x00000009
        /*0a00*/ 	.word	0x00000000
        /*0a04*/ 	.short	0x010a
        /*0a06*/ 	.byte	0x3f
	.zero		1


	//   ....[153]....
        /*0a08*/ 	.word	0x00008b80
        /*0a0c*/ 	.word	0x00000008
        /*0a10*/ 	.word	0x00000000
        /*0a14*/ 	.short	0x010a
        /*0a16*/ 	.byte	0x3f
	.zero		1


	//   ....[154]....
        /*0a18*/ 	.word	0x00008bd0
        /*0a1c*/ 	.word	0x00000009
        /*0a20*/ 	.word	0x00000000
        /*0a24*/ 	.short	0x010a
        /*0a26*/ 	.byte	0x3f
	.zero		1


	//   ....[155]....
        /*0a28*/ 	.word	0x00008c20
        /*0a2c*/ 	.word	0x00000008
        /*0a30*/ 	.word	0x00000000
        /*0a34*/ 	.short	0x010a
        /*0a36*/ 	.byte	0x3f
	.zero		1


	//   ....[156]....
        /*0a38*/ 	.word	0x00008c70
        /*0a3c*/ 	.word	0x00000009
        /*0a40*/ 	.word	0x00000000
        /*0a44*/ 	.short	0x010a
        /*0a46*/ 	.byte	0x3f
	.zero		1


	//   ....[157]....
        /*0a48*/ 	.word	0x00008cc0
        /*0a4c*/ 	.word	0x00000008
        /*0a50*/ 	.word	0x00000000
        /*0a54*/ 	.short	0x010a
        /*0a56*/ 	.byte	0x3f
	.zero		1


	//   ....[158]....
        /*0a58*/ 	.word	0x00008d10
        /*0a5c*/ 	.word	0x00000009
        /*0a60*/ 	.word	0x00000000
        /*0a64*/ 	.short	0x010a
        /*0a66*/ 	.byte	0x3f
	.zero		1


	//   ....[159]....
        /*0a68*/ 	.word	0x00008d60
        /*0a6c*/ 	.word	0x00000006
        /*0a70*/ 	.word	0x00000000
        /*0a74*/ 	.short	0x010a
        /*0a76*/ 	.byte	0x3f
	.zero		1


	//----- nvinfo : EIATTR_NUM_MBARRIERS
	.align		4
.L_28:
        /*0a78*/ 	.byte	0x03, 0x38
        /*0a7a*/ 	.short	0x004c


	//----- nvinfo : EIATTR_EXIT_INSTR_OFFSETS
	.align		4
        /*0a7c*/ 	.byte	0x04, 0x1c
        /*0a7e*/ 	.short	(.L_30 - .L_29)


	//   ....[0]....
.L_29:
        /*0a80*/ 	.word	0x00000d20


	//   ....[1]....
        /*0a84*/ 	.word	0x00001500


	//   ....[2]....
        /*0a88*/ 	.word	0x00005830


	//   ....[3]....
        /*0a8c*/ 	.word	0x00005d90


	//   ....[4]....
        /*0a90*/ 	.word	0x00008050


	//----- nvinfo : EIATTR_MAX_THREADS
	.align		4
.L_30:
        /*0a94*/ 	.byte	0x04, 0x05
        /*0a96*/ 	.short	(.L_32 - .L_31)
.L_31:
        /*0a98*/ 	.word	0x00000180
        /*0a9c*/ 	.word	0x00000001
        /*0aa0*/ 	.word	0x00000001


	//----- nvinfo : EIATTR_CRS_STACK_SIZE
	.align		4
.L_32:
        /*0aa4*/ 	.byte	0x04, 0x1e
        /*0aa6*/ 	.short	(.L_34 - .L_33)
.L_33:
        /*0aa8*/ 	.word	0x00000000


	//----- nvinfo : EIATTR_CBANK_PARAM_SIZE
	.align		4
.L_34:
        /*0aac*/ 	.byte	0x03, 0x19
        /*0aae*/ 	.short	0x0470


	//----- nvinfo : EIATTR_PARAM_CBANK
	.align		4
        /*0ab0*/ 	.byte	0x04, 0x0a
        /*0ab2*/ 	.short	(.L_36 - .L_35)
	.align		4
.L_35:
        /*0ab4*/ 	.word	index@(.nv.constant0._ZN7cutlass13device_kernelINS_4gemm6kernel13GemmUniversalIN4cute5tupleIJiiiiEEENS1_10collective13CollectiveMmaINS1_37MainloopSm90TmaGmmaWarpSpecializedFP8ILi37ENS5_IJNS4_1CILi1EEENSA_ILi8EEESB_EEENS1_35KernelTmaWarpSpecializedCooperativeEEENS5_IJNSA_ILi128EEENSA_ILi64EEENSA_ILi32EEEEEENS_12float_e4m3_tENS5_IJlSB_lEEESK_SL_NS4_8TiledMMAINS4_8MMA_AtomIJNS4_4SM904GMMA30MMA_64x64x32_F32E4M3E4M3_SS_TNILNSP_7ScaleInE1ELSR_1EEEEEENS4_6LayoutINS5_IJNSA_ILi2EEESB_SB_EEENS5_IJSB_NSA_ILi0EEESX_EEEEENS5_IJNS4_10UnderscoreES10_S10_EEEEENS4_23SM90_TMA_LOAD_MULTICASTENS4_14ComposedLayoutINS4_7SwizzleILi1ELi4ELi3EEENS4_18smem_ptr_flag_bitsILi8EEENSU_INS5_IJSC_SI_EEENS5_IJSI_SB_EEEEEEEvNS4_8identityENS4_13SM90_TMA_LOADES1C_vS1D_EENS_8epilogue10collective6detail29Sm90TmaWarpSpecializedAdapterINS1H_15DefaultEpilogueISK_SL_SL_NS1G_6thread17LinearCombinationISK_Li1EffLNS1L_9ScaleType4KindE0ELNS_15FloatRoundStyleE2ESK_EENS1_15EpilogueDefaultEEEEEvvEEEEvNT_6ParamsE)
        /*0ab8*/ 	.short	0x0210
        /*0aba*/ 	.short	0x0470


	//----- nvinfo : EIATTR_SW_WAR
	.align		4
.L_36:
        /*0abc*/ 	.byte	0x04, 0x36
        /*0abe*/ 	.short	(.L_38 - .L_37)
.L_37:
        /*0ac0*/ 	.word	0x00000008
.L_38:


//--------------------- .nv.callgraph             --------------------------
	.section	.nv.callgraph,"",@"SHT_CUDA_CALLGRAPH"
	.align	4
	.sectionentsize	8
	.align		4
        /*0000*/ 	.word	0x00000000
	.align		4
        /*0004*/ 	.word	0xffffffff
	.align		4
        /*0008*/ 	.word	0x00000000
	.align		4
        /*000c*/ 	.word	0xfffffffe
	.align		4
        /*0010*/ 	.word	0x00000000
	.align		4
        /*0014*/ 	.word	0xfffffffd
	.align		4
        /*0018*/ 	.word	0x00000000
	.align		4
        /*001c*/ 	.word	0xfffffffc


//--------------------- .nv.constant4             --------------------------
	.section	.nv.constant4,"a",@progbits
	.align	8
	.align		8
.nv.constant4:
        /*0000*/ 	.dword	_ZN40_INTERNAL_ff507159_4_k_cu_a3689ee4_259004cuda3std3__45__cpo5beginE
	.align		8
        /*0008*/ 	.dword	_ZN40_INTERNAL_ff507159_4_k_cu_a3689ee4_259004cuda3std3__45__cpo3endE
	.align		8
        /*0010*/ 	.dword	_ZN40_INTERNAL_ff507159_4_k_cu_a3689ee4_259004cuda3std3__45__cpo6cbeginE
	.align		8
        /*0018*/ 	.dword	_ZN40_INTERNAL_ff507159_4_k_cu_a3689ee4_259004cuda3std3__45__cpo4cendE
	.align		8
        /*0020*/ 	.dword	_ZN40_INTERNAL_ff507159_4_k_cu_a3689ee4_259004cuda3std3__442_GLOBAL__N__ff507159_4_k_cu_a3689ee4_259006ignoreE
	.align		8
        /*0028*/ 	.dword	_ZN40_INTERNAL_ff507159_4_k_cu_a3689ee4_259004cuda3std3__419piecewise_constructE
	.align		8
        /*0030*/ 	.dword	_ZN40_INTERNAL_ff507159_4_k_cu_a3689ee4_259004cuda3std3__48in_placeE
	.align		8
        /*0038*/ 	.dword	_ZN40_INTERNAL_ff507159_4_k_cu_a3689ee4_259004cuda3std6ranges3__45__cpo4swapE
	.align		8
        /*0040*/ 	.dword	_ZN40_INTERNAL_ff507159_4_k_cu_a3689ee4_259004cuda3std6ranges3__45__cpo9iter_moveE
	.align		8
        /*0048*/ 	.dword	_ZN40_INTERNAL_ff507159_4_k_cu_a3689ee4_259004cute7productE
	.align		8
        /*0050*/ 	.dword	_ZN40_INTERNAL_ff507159_4_k_cu_a3689ee4_259004cute1_E


//--------------------- .text._ZN7cutlass13device_kernelINS_4gemm6kernel13GemmUniversalIN4cute5tupleIJiiiiEEENS1_10collective13CollectiveMmaINS1_37MainloopSm90TmaGmmaWarpSpecializedFP8ILi37ENS5_IJNS4_1CILi1EEENSA_ILi8EEESB_EEENS1_35KernelTmaWarpSpecializedCooperativeEEENS5_IJNSA_ILi128EEENSA_ILi64EEENSA_ILi32EEEEEENS_12float_e4m3_tENS5_IJlSB_lEEESK_SL_NS4_8TiledMMAINS4_8MMA_AtomIJNS4_4SM904GMMA30MMA_64x64x32_F32E4M3E4M3_SS_TNILNSP_7ScaleInE1ELSR_1EEEEEENS4_6LayoutINS5_IJNSA_ILi2EEESB_SB_EEENS5_IJSB_NSA_ILi0EEESX_EEEEENS5_IJNS4_10UnderscoreES10_S10_EEEEENS4_23SM90_TMA_LOAD_MULTICASTENS4_14ComposedLayoutINS4_7SwizzleILi1ELi4ELi3EEENS4_18smem_ptr_flag_bitsILi8EEENSU_INS5_IJSC_SI_EEENS5_IJSI_SB_EEEEEEEvNS4_8identityENS4_13SM90_TMA_LOADES1C_vS1D_EENS_8epilogue10collective6detail29Sm90TmaWarpSpecializedAdapterINS1H_15DefaultEpilogueISK_SL_SL_NS1G_6thread17LinearCombinationISK_Li1EffLNS1L_9ScaleType4KindE0ELNS_15FloatRoundStyleE2ESK_EENS1_15EpilogueDefaultEEEEEvvEEEEvNT_6ParamsE --------------------------
	.section	.text._ZN7cutlass13device_kernelINS_4gemm6kernel13GemmUniversalIN4cute5tupleIJiiiiEEENS1_10collective13CollectiveMmaINS1_37MainloopSm90TmaGmmaWarpSpecializedFP8ILi37ENS5_IJNS4_1CILi1EEENSA_ILi8EEESB_EEENS1_35KernelTmaWarpSpecializedCooperativeEEENS5_IJNSA_ILi128EEENSA_ILi64EEENSA_ILi32EEEEEENS_12float_e4m3_tENS5_IJlSB_lEEESK_SL_NS4_8TiledMMAINS4_8MMA_AtomIJNS4_4SM904GMMA30MMA_64x64x32_F32E4M3E4M3_SS_TNILNSP_7ScaleInE1ELSR_1EEEEEENS4_6LayoutINS5_IJNSA_ILi2EEESB_SB_EEENS5_IJSB_NSA_ILi0EEESX_EEEEENS5_IJNS4_10UnderscoreES10_S10_EEEEENS4_23SM90_TMA_LOAD_MULTICASTENS4_14ComposedLayoutINS4_7SwizzleILi1ELi4ELi3EEENS4_18smem_ptr_flag_bitsILi8EEENSU_INS5_IJSC_SI_EEENS5_IJSI_SB_EEEEEEEvNS4_8identityENS4_13SM90_TMA_LOADES1C_vS1D_EENS_8epilogue10collective6detail29Sm90TmaWarpSpecializedAdapterINS1H_15DefaultEpilogueISK_SL_SL_NS1G_6thread17LinearCombinationISK_Li1EffLNS1L_9ScaleType4KindE0ELNS_15FloatRoundStyleE2ESK_EENS1_15EpilogueDefaultEEEEEvvEEEEvNT_6ParamsE,"ax",@progbits
	.align	128
.text._ZN7cutlass13device_kernelINS_4gemm6kernel13GemmUniversalIN4cute5tupleIJiiiiEEENS1_10collective13CollectiveMmaINS1_37MainloopSm90TmaGmmaWarpSpecializedFP8ILi37ENS5_IJNS4_1CILi1EEENSA_ILi8EEESB_EEENS1_35KernelTmaWarpSpecializedCooperativeEEENS5_IJNSA_ILi128EEENSA_ILi64EEENSA_ILi32EEEEEENS_12float_e4m3_tENS5_IJlSB_lEEESK_SL_NS4_8TiledMMAINS4_8MMA_AtomIJNS4_4SM904GMMA30MMA_64x64x32_F32E4M3E4M3_SS_TNILNSP_7ScaleInE1ELSR_1EEEEEENS4_6LayoutINS5_IJNSA_ILi2EEESB_SB_EEENS5_IJSB_NSA_ILi0EEESX_EEEEENS5_IJNS4_10UnderscoreES10_S10_EEEEENS4_23SM90_TMA_LOAD_MULTICASTENS4_14ComposedLayoutINS4_7SwizzleILi1ELi4ELi3EEENS4_18smem_ptr_flag_bitsILi8EEENSU_INS5_IJSC_SI_EEENS5_IJSI_SB_EEEEEEEvNS4_8identityENS4_13SM90_TMA_LOADES1C_vS1D_EENS_8epilogue10collective6detail29Sm90TmaWarpSpecializedAdapterINS1H_15DefaultEpilogueISK_SL_SL_NS1G_6thread17LinearCombinationISK_Li1EffLNS1L_9ScaleType4KindE0ELNS_15FloatRoundStyleE2ESK_EENS1_15EpilogueDefaultEEEEEvvEEEEvNT_6ParamsE:
        .type           _ZN7cutlass13device_kernelINS_4gemm6kernel13GemmUniversalIN4cute5tupleIJiiiiEEENS1_10collective13CollectiveMmaINS1_37MainloopSm90TmaGmmaWarpSpecializedFP8ILi37ENS5_IJNS4_1CILi1EEENSA_ILi8EEESB_EEENS1_35KernelTmaWarpSpecializedCooperativeEEENS5_IJNSA_ILi128EEENSA_ILi64EEENSA_ILi32EEEEEENS_12float_e4m3_tENS5_IJlSB_lEEESK_SL_NS4_8TiledMMAINS4_8MMA_AtomIJNS4_4SM904GMMA30MMA_64x64x32_F32E4M3E4M3_SS_TNILNSP_7ScaleInE1ELSR_1EEEEEENS4_6LayoutINS5_IJNSA_ILi2EEESB_SB_EEENS5_IJSB_NSA_ILi0EEESX_EEEEENS5_IJNS4_10UnderscoreES10_S10_EEEEENS4_23SM90_TMA_LOAD_MULTICASTENS4_14ComposedLayoutINS4_7SwizzleILi1ELi4ELi3EEENS4_18smem_ptr_flag_bitsILi8EEENSU_INS5_IJSC_SI_EEENS5_IJSI_SB_EEEEEEEvNS4_8identityENS4_13SM90_TMA_LOADES1C_vS1D_EENS_8epilogue10collective6detail29Sm90TmaWarpSpecializedAdapterINS1H_15DefaultEpilogueISK_SL_SL_NS1G_6thread17LinearCombinationISK_Li1EffLNS1L_9ScaleType4KindE0ELNS_15FloatRoundStyleE2ESK_EENS1_15EpilogueDefaultEEEEEvvEEEEvNT_6ParamsE,@function
        .size           _ZN7cutlass13device_kernelINS_4gemm6kernel13GemmUniversalIN4cute5tupleIJiiiiEEENS1_10collective13CollectiveMmaINS1_37MainloopSm90TmaGmmaWarpSpecializedFP8ILi37ENS5_IJNS4_1CILi1EEENSA_ILi8EEESB_EEENS1_35KernelTmaWarpSpecializedCooperativeEEENS5_IJNSA_ILi128EEENSA_ILi64EEENSA_ILi32EEEEEENS_12float_e4m3_tENS5_IJlSB_lEEESK_SL_NS4_8TiledMMAINS4_8MMA_AtomIJNS4_4SM904GMMA30MMA_64x64x32_F32E4M3E4M3_SS_TNILNSP_7ScaleInE1ELSR_1EEEEEENS4_6LayoutINS5_IJNSA_ILi2EEESB_SB_EEENS5_IJSB_NSA_ILi0EEESX_EEEEENS5_IJNS4_10UnderscoreES10_S10_EEEEENS4_23SM90_TMA_LOAD_MULTICASTENS4_14ComposedLayoutINS4_7SwizzleILi1ELi4ELi3EEENS4_18smem_ptr_flag_bitsILi8EEENSU_INS5_IJSC_SI_EEENS5_IJSI_SB_EEEEEEEvNS4_8identityENS4_13SM90_TMA_LOADES1C_vS1D_EENS_8epilogue10collective6detail29Sm90TmaWarpSpecializedAdapterINS1H_15DefaultEpilogueISK_SL_SL_NS1G_6thread17LinearCombinationISK_Li1EffLNS1L_9ScaleType4KindE0ELNS_15FloatRoundStyleE2ESK_EENS1_15EpilogueDefaultEEEEEvvEEEEvNT_6ParamsE,(.L_x_209 - _ZN7cutlass13device_kernelINS_4gemm6kernel13GemmUniversalIN4cute5tupleIJiiiiEEENS1_10collective13CollectiveMmaINS1_37MainloopSm90TmaGmmaWarpSpecializedFP8ILi37ENS5_IJNS4_1CILi1EEENSA_ILi8EEESB_EEENS1_35KernelTmaWarpSpecializedCooperativeEEENS5_IJNSA_ILi128EEENSA_ILi64EEENSA_ILi32EEEEEENS_12float_e4m3_tENS5_IJlSB_lEEESK_SL_NS4_8TiledMMAINS4_8MMA_AtomIJNS4_4SM904GMMA30MMA_64x64x32_F32E4M3E4M3_SS_TNILNSP_7ScaleInE1ELSR_1EEEEEENS4_6LayoutINS5_IJNSA_ILi2EEESB_SB_EEENS5_IJSB_NSA_ILi0EEESX_EEEEENS5_IJNS4_10UnderscoreES10_S10_EEEEENS4_23SM90_TMA_LOAD_MULTICASTENS4_14ComposedLayoutINS4_7SwizzleILi1ELi4ELi3EEENS4_18smem_ptr_flag_bitsILi8EEENSU_INS5_IJSC_SI_EEENS5_IJSI_SB_EEEEEEEvNS4_8identityENS4_13SM90_TMA_LOADES1C_vS1D_EENS_8epilogue10collective6detail29Sm90TmaWarpSpecializedAdapterINS1H_15DefaultEpilogueISK_SL_SL_NS1G_6thread17LinearCombinationISK_Li1EffLNS1L_9ScaleType4KindE0ELNS_15FloatRoundStyleE2ESK_EENS1_15EpilogueDefaultEEEEEvvEEEEvNT_6ParamsE)
        .other          _ZN7cutlass13device_kernelINS_4gemm6kernel13GemmUniversalIN4cute5tupleIJiiiiEEENS1_10collective13CollectiveMmaINS1_37MainloopSm90TmaGmmaWarpSpecializedFP8ILi37ENS5_IJNS4_1CILi1EEENSA_ILi8EEESB_EEENS1_35KernelTmaWarpSpecializedCooperativeEEENS5_IJNSA_ILi128EEENSA_ILi64EEENSA_ILi32EEEEEENS_12float_e4m3_tENS5_IJlSB_lEEESK_SL_NS4_8TiledMMAINS4_8MMA_AtomIJNS4_4SM904GMMA30MMA_64x64x32_F32E4M3E4M3_SS_TNILNSP_7ScaleInE1ELSR_1EEEEEENS4_6LayoutINS5_IJNSA_ILi2EEESB_SB_EEENS5_IJSB_NSA_ILi0EEESX_EEEEENS5_IJNS4_10UnderscoreES10_S10_EEEEENS4_23SM90_TMA_LOAD_MULTICASTENS4_14ComposedLayoutINS4_7SwizzleILi1ELi4ELi3EEENS4_18smem_ptr_flag_bitsILi8EEENSU_INS5_IJSC_SI_EEENS5_IJSI_SB_EEEEEEEvNS4_8identityENS4_13SM90_TMA_LOADES1C_vS1D_EENS_8epilogue10collective6detail29Sm90TmaWarpSpecializedAdapterINS1H_15DefaultEpilogueISK_SL_SL_NS1G_6thread17LinearCombinationISK_Li1EffLNS1L_9ScaleType4KindE0ELNS_15FloatRoundStyleE2ESK_EENS1_15EpilogueDefaultEEEEEvvEEEEvNT_6ParamsE,@"STO_CUDA_ENTRY STV_DEFAULT"
_ZN7cutlass13device_kernelINS_4gemm6kernel13GemmUniversalIN4cute5tupleIJiiiiEEENS1_10collective13CollectiveMmaINS1_37MainloopSm90TmaGmmaWarpSpecializedFP8ILi37ENS5_IJNS4_1CILi1EEENSA_ILi8EEESB_EEENS1_35KernelTmaWarpSpecializedCooperativeEEENS5_IJNSA_ILi128EEENSA_ILi64EEENSA_ILi32EEEEEENS_12float_e4m3_tENS5_IJlSB_lEEESK_SL_NS4_8TiledMMAINS4_8MMA_AtomIJNS4_4SM904GMMA30MMA_64x64x32_F32E4M3E4M3_SS_TNILNSP_7ScaleInE1ELSR_1EEEEEENS4_6LayoutINS5_IJNSA_ILi2EEESB_SB_EEENS5_IJSB_NSA_ILi0EEESX_EEEEENS5_IJNS4_10UnderscoreES10_S10_EEEEENS4_23SM90_TMA_LOAD_MULTICASTENS4_14ComposedLayoutINS4_7SwizzleILi1ELi4ELi3EEENS4_18smem_ptr_flag_bitsILi8EEENSU_INS5_IJSC_SI_EEENS5_IJSI_SB_EEEEEEEvNS4_8identityENS4_13SM90_TMA_LOADES1C_vS1D_EENS_8epilogue10collective6detail29Sm90TmaWarpSpecializedAdapterINS1H_15DefaultEpilogueISK_SL_SL_NS1G_6thread17LinearCombinationISK_Li1EffLNS1L_9ScaleType4KindE0ELNS_15FloatRoundStyleE2ESK_EENS1_15EpilogueDefaultEEEEEvvEEEEvNT_6ParamsE:
[----:B------:R-:W-:Y:S01]  /*0000*/  LDC R1, c[0x0][0x28] ;  /* 0x00000a00ff017b82 */ /* 0x000fe20000000800 */
[----:B------:R-:W0:Y:S01]  /*0010*/  S2R R0, SR_TID.X ;  /* 0x0000000000007919 */ /* 0x000e220000002100 */
[----:B------:R-:W-:Y:S01]  /*0020*/  ELECT P0, URZ, PT ;  /* 0x00000000003f782f */ /* 0x000fe20003800000 */
[----:B------:R-:W-:Y:S01]  /*0030*/  BSSY B0, `(.L_x_0) ;  /* 0x000000f000007945 */ /* 0x000fe20003800000 */
[--C-:B0-----:R-:W-:Y:S02]  /*0040*/  SHF.R.U32.HI R2, RZ, 0x5, R0.reuse ;  /* 0x00000005ff027819 */ /* 0x101fe40000011600 */
[----:B------:R-:W-:-:S03]  /*0050*/  SHF.R.U32.HI R4, RZ, 0x7, R0 ;  /* 0x00000007ff047819 */ /* 0x000fc60000011600 */
[----:B------:R-:W0:Y:S04]  /*0060*/  SHFL.IDX PT, R3, R2, RZ, 0x1f ;  /* 0x00001fff02037589 */ /* 0x000e2800000e0000 */
[----:B------:R-:W1:Y:S01]  /*0070*/  SHFL.IDX PT, R4, R4, RZ, 0x1f ;  /* 0x00001fff04047589 */ /* 0x000e6200000e0000 */
[----:B0-----:R-:W-:-:S13]  /*0080*/  ISETP.NE.OR P0, PT, R3, RZ, !P0 ;  /* 0x000000ff0300720c */ /* 0x001fda0004705670 */
[----:B-1----:R-:W-:Y:S05]  /*0090*/  @P0 BRA `(.L_x_1) ;  /* 0x0000000000200947 */ /* 0x002fea0003800000 */
[----:B------:R-:W-:Y:S02]  /*00a0*/  ULDC.64 UR4, c[0x0][0x198] ;  /* 0x0000660000047ab9 */ /* 0x000fe40000000a00 */
[----:B------:R-:W-:Y:S02]  /*00b0*/  UIADD3 UR6, UP0, UR4, 0xf0, URZ ;  /* 0x000000f004067890 */ /* 0x000fe4000ff1e03f */
[----:B------:R-:W-:Y:S02]  /*00c0*/  UIADD3 UR4, UP1, UR4, 0x1f0, URZ ;  /* 0x000001f004047890 */ /* 0x000fe4000ff3e03f */
[----:B------:R-:W-:Y:S02]  /*00d0*/  UIADD3.X UR7, URZ, UR5, URZ, UP0, !UPT ;  /* 0x000000053f077290 */ /* 0x000fe400087fe43f */
[----:B------:R-:W-:-:S07]  /*00e0*/  UIADD3.X UR5, URZ, UR5, URZ, UP1, !UPT ;  /* 0x000000053f057290 */ /* 0x000fce0008ffe43f */
[----:B------:R0:W-:Y:S02]  /*00f0*/  UTMACCTL.PF [UR6] ;  /* 0x00000000060079b9 */ /* 0x0001e40008040000 */
[----:B------:R0:W-:Y:S02]  /*0100*/  UTMACCTL.PF [UR4] ;  /* 0x00000000040079b9 */ /* 0x0001e40008040000 */
[----:B0-----:R-:W-:Y:S01]  /*0110*/  NOP ;  /* 0x0000000000007918 */ /* 0x001fe20000000000 */
.L_x_1:
[----:B------:R-:W-:Y:S05]  /*0120*/  BSYNC B0 ;  /* 0x0000000000007941 */ /* 0x000fea0003800000 */
.L_x_0:
[----:B------:R-:W0:Y:S02]  /*0130*/  SHFL.IDX PT, R5, R2, RZ, 0x1f ;  /* 0x00001fff02057589 */ /* 0x000e2400000e0000 */
[----:B0-----:R-:W-:-:S13]  /*0140*/  ISETP.NE.AND P0, PT, R5, RZ, PT ;  /* 0x000000ff0500720c */ /* 0x001fda0003f05270 */
[----:B------:R-:W-:Y:S05]  /*0150*/  @P0 BRA `(.L_x_2) ;  /* 0x00000004006c0947 */ /* 0x000fea0003800000 */
[----:B------:R-:W-:Y:S01]  /*0160*/  ELECT P0, URZ, PT ;  /* 0x00000000003f782f */ /* 0x000fe20003800000 */
[----:B------:R-:W-:-:S12]  /*0170*/  BSSY B0, `(.L_x_2) ;  /* 0x0000059000007945 */ /* 0x000fd80003800000 */
[----:B------:R-:W-:Y:S05]  /*0180*/  @!P0 BRA `(.L_x_3) ;  /* 0x00000004005c8947 */ /* 0x000fea0003800000 */
[----:B------:R-:W0:Y:S01]  /*0190*/  S2UR UR8, SR_CgaCtaId ;  /* 0x00000000000879c3 */ /* 0x000e220000008800 */
[----:B------:R-:W-:Y:S01]  /*01a0*/  UMOV UR4, 0x400 ;  /* 0x0000040000047882 */ /* 0x000fe20000000000 */
[----:B------:R-:W-:Y:S01]  /*01b0*/  UMOV UR5, 0x1 ;  /* 0x0000000100057882 */ /* 0x000fe20000000000 */
[----:B------:R-:W-:Y:S02]  /*01c0*/  UMOV UR6, 0x10 ;  /* 0x0000001000067882 */ /* 0x000fe40000000000 */
[----:B------:R-:W-:-:S04]  /*01d0*/  UIADD3 UR6, -UR6, 0x100000, URZ ;  /* 0x0010000006067890 */ /* 0x000fc8000fffe13f */
[----:B------:R-:W-:Y:S02]  /*01e0*/  USHF.L.U32 UR7, UR6, 0xb, URZ ;  /* 0x0000000b06077899 */ /* 0x000fe4000800063f */
[----:B------:R-:W-:Y:S02]  /*01f0*/  USHF.L.U32 UR6, UR6, 0x1, URZ ;  /* 0x0000000106067899 */ /* 0x000fe4000800063f */
[----:B0-----:R-:W-:Y:S02]  /*0200*/  ULEA UR8, UR8, UR4, 0x18 ;  /* 0x0000000408087291 */ /* 0x001fe4000f8ec03f */
[----:B------:R-:W-:-:S04]  /*0210*/  UIADD3 UR4, -UR5, 0x100000, URZ ;  /* 0x0010000005047890 */ /* 0x000fc8000fffe13f */
[----:B------:R-:W-:Y:S02]  /*0220*/  USHF.L.U32 UR5, UR4, 0xb, URZ ;  /* 0x0000000b04057899 */ /* 0x000fe4000800063f */
[----:B------:R-:W-:Y:S01]  /*0230*/  USHF.L.U32 UR4, UR4, 0x1, URZ ;  /* 0x0000000104047899 */ /* 0x000fe2000800063f */
[----:B------:R-:W0:Y:S11]  /*0240*/  FENCE.VIEW.ASYNC.S ;  /* 0x00000000000073c6 */ /* 0x000e360000000000 */
[----:B0-----:R0:W1:Y:S01]  /*0250*/  SYNCS.EXCH.64 URZ, [UR8], UR4 ;  /* 0x00000004083f75b2 */ /* 0x0010620008000100 */
[----:B------:R0:W2:Y:S01]  /*0260*/  SYNCS.EXCH.64 URZ, [UR8+0x128], UR6 ;  /* 0x00012806083f75b2 */ /* 0x0000a20008000100 */
[----:B------:R0:W3:Y:S01]  /*0270*/  SYNCS.EXCH.64 URZ, [UR8+0x8], UR4 ;  /* 0x00000804083f75b2 */ /* 0x0000e20008000100 */
[----:B------:R0:W4:Y:S01]  /*0280*/  SYNCS.EXCH.64 URZ, [UR8+0x130], UR6 ;  /* 0x00013006083f75b2 */ /* 0x0001220008000100 */
[----:B------:R0:W0:Y:S01]  /*0290*/  SYNCS.EXCH.64 URZ, [UR8+0x10], UR4 ;  /* 0x00001004083f75b2 */ /* 0x0000220008000100 */
        /* <DEDUP_REMOVED lines=69> */
[----:B-1234-:R-:W-:Y:S01]  /*06f0*/  NOP ;  /* 0x0000000000007918 */ /* 0x01efe20000000000 */
.L_x_3:
[----:B0-----:R-:W-:Y:S05]  /*0700*/  BSYNC B0 ;  /* 0x0000000000007941 */ /* 0x001fea0003800000 */
.L_x_2:
[----:B------:R-:W0:Y:S01]  /*0710*/  SHFL.IDX PT, R2, R2, RZ, 0x1f ;  /* 0x00001fff02027589 */ /* 0x000e2200000e0000 */
[----:B------:R-:W-:Y:S01]  /*0720*/  SHF.R.S32.HI R7, RZ, 0x1f, R0 ;  /* 0x0000001fff077819 */ /* 0x000fe20000011400 */
[----:B------:R-:W1:Y:S01]  /*0730*/  S2UR UR8, SR_CTAID.X ;  /* 0x00000000000879c3 */ /* 0x000e620000002500 */
[----:B------:R-:W-:Y:S01]  /*0740*/  ELECT P0, URZ, PT ;  /* 0x00000000003f782f */ /* 0x000fe20003800000 */
[----:B------:R-:W2:Y:S01]  /*0750*/  S2R R8, SR_CTAID.Y ;  /* 0x0000000000087919 */ /* 0x000ea20000002600 */
[----:B------:R-:W-:Y:S01]  /*0760*/  LEA.HI R7, R7, R0, RZ, 0x7 ;  /* 0x0000000007077211 */ /* 0x000fe200078f38ff */
[----:B------:R-:W-:Y:S01]  /*0770*/  ULDC UR4, c[0x0][0x154] ;  /* 0x0000550000047ab9 */ /* 0x000fe20000000800 */
[----:B------:R-:W-:Y:S01]  /*0780*/  NOP ;  /* 0x0000000000007918 */ /* 0x000fe20000000000 */
[----:B------:R-:W-:Y:S01]  /*0790*/  NOP ;  /* 0x0000000000007918 */ /* 0x000fe20000000000 */
[----:B------:R-:W-:Y:S01]  /*07a0*/  LOP3.LUT R7, R7, 0xffffff80, RZ, 0xc0, !PT ;  /* 0xffffff8007077812 */ /* 0x000fe200078ec0ff */
[----:B------:R-:W3:Y:S04]  /*07b0*/  LDC R14, c[0x0][0x140] ;  /* 0x00005000ff0e7b82 */ /* 0x000ee80000000800 */
[----:B------:R-:W-:-:S04]  /*07c0*/  IMAD.IADD R7, R0, 0x1, -R7 ;  /* 0x0000000100077824 */ /* 0x000fc800078e0a07 */
[----:B------:R-:W4:Y:S01]  /*07d0*/  LDC R19, c[0x0][0x148] ;  /* 0x00005200ff137b82 */ /* 0x000f220000000800 */
[----:B------:R-:W-:Y:S02]  /*07e0*/  SHF.R.S32.HI R6, RZ, 0x1f, R7 ;  /* 0x0000001fff067819 */ /* 0x000fe40000011407 */
[----:B------:R-:W-:Y:S02]  /*07f0*/  LOP3.LUT P2, RZ, R7, 0x7, RZ, 0xc0, !PT ;  /* 0x0000000707ff7812 */ /* 0x000fe4000784c0ff */
[----:B------:R-:W-:Y:S02]  /*0800*/  LEA.HI R6, R6, R7, RZ, 0x3 ;  /* 0x0000000706067211 */ /* 0x000fe400078f18ff */
[----:B0-----:R-:W-:Y:S01]  /*0810*/  ISETP.NE.OR P0, PT, R2, RZ, !P0 ;  /* 0x000000ff0200720c */ /* 0x001fe20004705670 */
[----:B------:R-:W0:Y:S01]  /*0820*/  LDC R12, c[0x0][0x144] ;  /* 0x00005100ff0c7b82 */ /* 0x000e220000000800 */
[--C-:B------:R-:W-:Y:S02]  /*0830*/  SHF.R.S32.HI R2, RZ, 0x3, R6.reuse ;  /* 0x00000003ff027819 */ /* 0x100fe40000011406 */
[----:B------:R-:W-:-:S02]  /*0840*/  SHF.R.S32.HI R11, RZ, 0x1f, R6 ;  /* 0x0000001fff0b7819 */ /* 0x000fc40000011406 */
[----:B------:R-:W-:Y:S02]  /*0850*/  SHF.R.S32.HI R6, RZ, 0x1f, R5 ;  /* 0x0000001fff067819 */ /* 0x000fe40000011405 */
[----:B------:R-:W-:Y:S02]  /*0860*/  LEA.HI R11, R11, R2, RZ, 0x2 ;  /* 0x000000020b0b7211 */ /* 0x000fe400078f10ff */
[----:B------:R-:W-:Y:S02]  /*0870*/  LEA.HI R6, R6, R5, RZ, 0x2 ;  /* 0x0000000506067211 */ /* 0x000fe400078f10ff */
[----:B--2---:R-:W-:Y:S01]  /*0880*/  I2FP.F32.U32 R10, R8 ;  /* 0x00000008000a7245 */ /* 0x004fe20000201000 */
[----:B------:R-:W-:Y:S01]  /*0890*/  VOTEU.ALL UP0, P0 ;  /* 0x00000000003f7886 */ /* 0x000fe20000000000 */
[----:B------:R-:W-:Y:S01]  /*08a0*/  LOP3.LUT R6, R6, 0x3ffffffc, RZ, 0xc0, !PT ;  /* 0x3ffffffc06067812 */ /* 0x000fe200078ec0ff */
[----:B------:R-:W-:Y:S01]  /*08b0*/  VOTEU.ALL UP1, P0 ;  /* 0x00000000003f7886 */ /* 0x000fe20000020000 */
[----:B------:R-:W-:Y:S01]  /*08c0*/  LOP3.LUT R11, R11, 0xfffffffc, RZ, 0xc0, !PT ;  /* 0xfffffffc0b0b7812 */ /* 0x000fe200078ec0ff */
[----:B------:R-:W-:Y:S01]  /*08d0*/  FMUL R13, R10, UR4 ;  /* 0x000000040a0d7c20 */ /* 0x000fe20008400000 */
[----:B------:R-:W2:Y:S01]  /*08e0*/  @!UP0 S2UR UR7, SR_CgaCtaId ;  /* 0x00000000000789c3 */ /* 0x000ea20000008800 */
[----:B------:R-:W-:Y:S01]  /*08f0*/  IMAD.IADD R6, R5, 0x1, -R6 ;  /* 0x0000000105067824 */ /* 0x000fe200078e0a06 */
[----:B-1----:R-:W-:Y:S01]  /*0900*/  I2FP.F32.U32 R5, UR8 ;  /* 0x0000000800057c45 */ /* 0x002fe20008201000 */
[----:B------:R-:W-:Y:S01]  /*0910*/  ULDC UR4, c[0x0][0x150] ;  /* 0x0000540000047ab9 */ /* 0x000fe20000000800 */
[----:B------:R-:W-:Y:S01]  /*0920*/  IMAD.IADD R11, R2, 0x1, -R11 ;  /* 0x00000001020b7824 */ /* 0x000fe200078e0a0b */
[----:B------:R-:W-:Y:S01]  /*0930*/  SHF.R.S32.HI R2, RZ, 0x1f, R3 ;  /* 0x0000001fff027819 */ /* 0x000fe20000011403 */
[----:B------:R-:W1:Y:S01]  /*0940*/  F2I.U32.TRUNC.NTZ R13, R13 ;  /* 0x0000000d000d7305 */ /* 0x000e62000020f000 */
[----:B------:R-:W-:Y:S01]  /*0950*/  FMUL R10, R5, UR4 ;  /* 0x00000004050a7c20 */ /* 0x000fe20008400000 */
[----:B------:R-:W-:Y:S01]  /*0960*/  IMAD R6, R6, 0x4, R11 ;  /* 0x0000000406067824 */ /* 0x000fe200078e020b */
[----:B------:R-:W-:Y:S01]  /*0970*/  LEA.HI R2, R2, R3, RZ, 0x2 ;  /* 0x0000000302027211 */ /* 0x000fe200078f10ff */
[----:B------:R-:W-:Y:S01]  /*0980*/  UMOV UR4, 0x20 ;  /* 0x0000002000047882 */ /* 0x000fe20000000000 */
[----:B------:R-:W-:Y:S01]  /*0990*/  @!UP0 UMOV UR6, 0x400 ;  /* 0x0000040000068882 */ /* 0x000fe20000000000 */
[----:B------:R-:W-:Y:S01]  /*09a0*/  IMAD.SHL.U32 R5, R6, 0x4, RZ ;  /* 0x0000000406057824 */ /* 0x000fe200078e00ff */
[----:B------:R-:W-:Y:S01]  /*09b0*/  LOP3.LUT R2, R2, 0xfffffffc, RZ, 0xc0, !PT ;  /* 0xfffffffc02027812 */ /* 0x000fe200078ec0ff */
[----:B------:R-:W5:Y:S01]  /*09c0*/  F2I.U32.TRUNC.NTZ R10, R10 ;  /* 0x0000000a000a7305 */ /* 0x000f62000020f000 */
[----:B------:R-:W-:-:S04]  /*09d0*/  @!UP0 UIADD3 UR4, -UR4, 0x100000, URZ ;  /* 0x0010000004048890 */ /* 0x000fc8000fffe13f */
[----:B------:R-:W-:Y:S02]  /*09e0*/  @!UP0 USHF.L.U32 UR5, UR4, 0xb, URZ ;  /* 0x0000000b04058899 */ /* 0x000fe4000800063f */
[----:B------:R-:W-:Y:S01]  /*09f0*/  @!UP0 USHF.L.U32 UR4, UR4, 0x1, URZ ;  /* 0x0000000104048899 */ /* 0x000fe2000800063f */
[----:B---3--:R-:W-:Y:S01]  /*0a00*/  ISETP.EQ.U32.AND P3, PT, R14, 0x1, PT ;  /* 0x000000010e00780c */ /* 0x008fe20003f62070 */
[----:B------:R-:W-:Y:S01]  /*0a10*/  VIADD R14, R4, 0xffffffff ;  /* 0xffffffff040e7836 */ /* 0x000fe20000000000 */
[----:B------:R-:W-:Y:S01]  /*0a20*/  LOP3.LUT R6, R6, 0xc, R5, 0x78, !PT ;  /* 0x0000000c06067812 */ /* 0x000fe200078e7805 */
[----:B------:R-:W-:Y:S02]  /*0a30*/  IMAD.IADD R3, R3, 0x1, -R2 ;  /* 0x0000000103037824 */ /* 0x000fe400078e0a02 */
[----:B-1----:R-:W-:Y:S01]  /*0a40*/  IMAD.MOV R20, RZ, RZ, -R13 ;  /* 0x000000ffff147224 */ /* 0x002fe200078e0a0d */
[----:B------:R-:W-:Y:S01]  /*0a50*/  ISETP.GE.U32.AND P5, PT, R14, 0x2, PT ;  /* 0x000000020e00780c */ /* 0x000fe20003fa6070 */
[----:B--2---:R-:W-:Y:S01]  /*0a60*/  @!UP0 ULEA UR6, UR7, UR6, 0x18 ;  /* 0x0000000607068291 */ /* 0x004fe2000f8ec03f */
[----:B------:R-:W-:Y:S01]  /*0a70*/  ISETP.NE.AND P1, PT, R3, 0x3, PT ;  /* 0x000000030300780c */ /* 0x000fe20003f25270 */
[----:B----4-:R-:W-:Y:S01]  /*0a80*/  IMAD R5, R19, R20, R8 ;  /* 0x0000001413057224 */ /* 0x010fe200078e0208 */
[----:B------:R-:W-:Y:S01]  /*0a90*/  VOTEU.ALL UP0, P0 ;  /* 0x00000000003f7886 */ /* 0x000fe20000000000 */
[----:B------:R-:W-:Y:S01]  /*0aa0*/  ISETP.LT.U32.AND P0, PT, R6, 0x8, !P2 ;  /* 0x000000080600780c */ /* 0x000fe20005701070 */
[----:B-----5:R-:W-:Y:S01]  /*0ab0*/  IMAD.MOV R7, RZ, RZ, -R10 ;  /* 0x000000ffff077224 */ /* 0x020fe200078e0a0a */
[----:B------:R-:W-:-:S02]  /*0ac0*/  ISETP.EQ.OR P1, PT, R3, RZ, !P1 ;  /* 0x000000ff0300720c */ /* 0x000fc40004f22670 */
[----:B------:R-:W-:Y:S01]  /*0ad0*/  ISETP.NE.AND P4, PT, R5, R6, PT ;  /* 0x000000060500720c */ /* 0x000fe20003f85270 */
[----:B0-----:R-:W-:Y:S01]  /*0ae0*/  IMAD R7, R12, R7, UR8 ;  /* 0x000000080c077e24 */ /* 0x001fe2000f8e0207 */
[C---:B------:R-:W-:Y:S01]  /*0af0*/  ISETP.EQ.AND P1, PT, R4.reuse, RZ, P1 ;  /* 0x000000ff0400720c */ /* 0x040fe20000f22270 */
[----:B------:R-:W0:Y:S02]  /*0b00*/  FENCE.VIEW.ASYNC.S ;  /* 0x00000000000073c6 */ /* 0x000e240000000000 */
[----:B0-----:R0:W1:Y:S01]  /*0b10*/  @!UP0 SYNCS.EXCH.64 URZ, [UR6+0x260], UR4 ;  /* 0x00026004063f85b2 */ /* 0x0010620008000100 */
[----:B------:R-:W-:Y:S02]  /*0b20*/  ISETP.NE.AND P2, PT, R4, RZ, PT ;  /* 0x000000ff0400720c */ /* 0x000fe40003f45270 */
[----:B------:R-:W-:Y:S02]  /*0b30*/  ISETP.EQ.OR P4, PT, R7, RZ, !P4 ;  /* 0x000000ff0700720c */ /* 0x000fe40006782670 */
[----:B------:R-:W-:-:S02]  /*0b40*/  SEL R2, RZ, 0x1, !P1 ;  /* 0x00000001ff027807 */ /* 0x000fc40004800000 */
[----:B------:R-:W-:Y:S02]  /*0b50*/  PLOP3.LUT P0, PT, P0, P4, PT, 0x80, 0x0 ;  /* 0x000000000000781c */ /* 0x000fe40000709070 */
[----:B------:R-:W-:Y:S01]  /*0b60*/  SEL R2, R2, 0x2, P5 ;  /* 0x0000000202027807 */ /* 0x000fe20002800000 */
[----:B------:R0:W2:Y:S01]  /*0b70*/  @!UP1 SYNCS.EXCH.64 URZ, [UR6+0x268], UR4 ;  /* 0x00026804063f95b2 */ /* 0x0000a20008000100 */
[----:B------:R-:W-:Y:S01]  /*0b80*/  NOP ;  /* 0x0000000000007918 */ /* 0x000fe20000000000 */
[----:B------:R-:W-:Y:S08]  /*0b90*/  @!P3 BRA `(.L_x_4) ;  /* 0x000000000008b947 */ /* 0x000ff00003800000 */
[----:B-12---:R-:W-:Y:S01]  /*0ba0*/  UCGABAR_ARV ;  /* 0x00000000000079c7 */ /* 0x006fe20008000000 */
[----:B------:R-:W-:Y:S05]  /*0bb0*/  BRA `(.L_x_5) ;  /* 0x0000000000047947 */ /* 0x000fea0003800000 */
.L_x_4:
[----:B-12---:R-:W-:Y:S01]  /*0bc0*/  NOP ;  /* 0x0000000000007918 */ /* 0x006fe20000000000 */
.L_x_5:
[----:B------:R-:W1:Y:S01]  /*0bd0*/  LDC R4, c[0x0][0x65c] ;  /* 0x00019700ff047b82 */ /* 0x000e620000000800 */
[----:B------:R-:W-:Y:S01]  /*0be0*/  IMAD.MOV.U32 R5, RZ, RZ, RZ ;  /* 0x000000ffff057224 */ /* 0x000fe200078e00ff */
[----:B-1----:R-:W-:Y:S01]  /*0bf0*/  ISETP.NE.AND P4, PT, R4, 0x1, PT ;  /* 0x000000010400780c */ /* 0x002fe20003f85270 */
[----:B------:R-:W-:-:S12]  /*0c00*/  IMAD.U32 R4, RZ, RZ, UR8 ;  /* 0x00000008ff047e24 */ /* 0x000fd8000f8e00ff */
[----:B------:R-:W1:Y:S01]  /*0c10*/  @P4 LDC R13, c[0x0][0x10] ;  /* 0x00000400ff0d4b82 */ /* 0x000e620000000800 */
[----:B------:R-:W-:Y:S02]  /*0c20*/  @P4 IMAD.MOV.U32 R9, RZ, RZ, RZ ;  /* 0x000000ffff094224 */ /* 0x000fe400078e00ff */
[----:B------:R-:W-:-:S05]  /*0c30*/  @P4 IMAD.MOV.U32 R15, RZ, RZ, RZ ;  /* 0x000000ffff0f4224 */ /* 0x000fca00078e00ff */
[----:B------:R-:W2:Y:S01]  /*0c40*/  @!P4 LDC R11, c[0x0][0xc] ;  /* 0x00000300ff0bcb82 */ /* 0x000ea20000000800 */
[----:B-1----:R-:W-:-:S04]  /*0c50*/  @P4 IMAD.WIDE.U32 R12, R13, UR8, R8 ;  /* 0x000000080d0c4c25 */ /* 0x002fc8000f8e0008 */
[----:B--2---:R-:W-:-:S04]  /*0c60*/  @!P4 IMAD.WIDE.U32 R10, R8, R11, R4 ;  /* 0x0000000b080ac225 */ /* 0x004fc800078e0004 */
[----:B------:R-:W-:Y:S02]  /*0c70*/  @P4 IMAD.MOV.U32 R4, RZ, RZ, R12 ;  /* 0x000000ffff044224 */ /* 0x000fe400078e000c */
[----:B------:R-:W-:Y:S02]  /*0c80*/  @P4 IMAD.IADD R5, R13, 0x1, R15 ;  /* 0x000000010d054824 */ /* 0x000fe400078e020f */
[----:B------:R-:W-:Y:S02]  /*0c90*/  @!P4 IMAD.MOV.U32 R4, RZ, RZ, R10 ;  /* 0x000000ffff04c224 */ /* 0x000fe400078e000a */
[----:B------:R-:W-:Y:S01]  /*0ca0*/  @!P4 IMAD.MOV.U32 R5, RZ, RZ, R11 ;  /* 0x000000ffff05c224 */ /* 0x000fe200078e000b */
[----:B------:R-:W-:Y:S06]  /*0cb0*/  @!P3 BRA `(.L_x_6) ;  /* 0x00000000000cb947 */ /* 0x000fec0003800000 */
[----:B------:R-:W-:Y:S01]  /*0cc0*/  UCGABAR_WAIT ;  /* 0x0000000000007dc7 */ /* 0x000fe20008000000 */
[----:B------:R-:W-:Y:S01]  /*0cd0*/  CCTL.IVALL ;  /* 0x00000000ff00798f */ /* 0x000fe20002000000 */
[----:B------:R-:W-:Y:S05]  /*0ce0*/  BRA `(.L_x_7) ;  /* 0x0000000000047947 */ /* 0x000fea0003800000 */
.L_x_6:
[----:B------:R-:W-:Y:S06]  /*0cf0*/  BAR.SYNC.DEFER_BLOCKING 0x0 ;  /* 0x0000000000007b1d */ /* 0x000fec0000010000 */
.L_x_7:
[----:B------:R-:W-:Y:S05]  /*0d00*/  @!P2 BRA `(.L_x_8) ;  /* 0x0000004800cca947 */ /* 0x000fea0003800000 */
[----:B------:R-:W-:-:S13]  /*0d10*/  ISETP.GT.U32.AND P1, PT, R14, 0x1, PT ;  /* 0x000000010e00780c */ /* 0x000fda0003f24070 */
[----:B0-----:R-:W-:Y:S05]  /*0d20*/  @P1 EXIT ;  /* 0x000000000000194d */ /* 0x001fea0003800000 */
[----:B------:R-:W-:Y:S01]  /*0d30*/  ULDC.64 UR4, c[0x0][0x650] ;  /* 0x0001940000047ab9 */ /* 0x000fe20000000a00 */
[----:B------:R-:W-:Y:S01]  /*0d40*/  PRMT R10, RZ, 0x7610, R10 ;  /* 0x00007610ff0a7816 */ /* 0x000fe2000000000a */
[----:B------:R-:W-:Y:S01]  /*0d50*/  IMAD.MOV.U32 R11, RZ, RZ, -0x1 ;  /* 0xffffffffff0b7424 */ /* 0x000fe200078e00ff */
[----:B------:R-:W-:Y:S01]  /*0d60*/  ISETP.GE.U32.AND P1, PT, R4, UR4, PT ;  /* 0x0000000404007c0c */ /* 0x000fe2000bf26070 */
[----:B------:R-:W-:Y:S02]  /*0d70*/  IMAD.MOV.U32 R12, RZ, RZ, -0x1 ;  /* 0xffffffffff0c7424 */ /* 0x000fe400078e00ff */
[----:B------:R-:W-:Y:S01]  /*0d80*/  IMAD.MOV.U32 R71, RZ, RZ, -0x1 ;  /* 0xffffffffff477424 */ /* 0x000fe200078e00ff */
[----:B------:R-:W-:-:S13]  /*0d90*/  ISETP.GE.U32.AND.EX P1, PT, R5, UR5, PT, P1 ;  /* 0x0000000505007c0c */ /* 0x000fda000bf26110 */
[----:B------:R-:W-:Y:S05]  /*0da0*/  @P1 BRA `(.L_x_9) ;  /* 0x0000000400241947 */ /* 0x000fea0003800000 */
[----:B------:R-:W0:Y:S01]  /*0db0*/  LDC.64 R22, c[0x0][0x628] ;  /* 0x00018a00ff167b82 */ /* 0x000e220000000a00 */
[----:B------:R-:W-:Y:S02]  /*0dc0*/  IMAD.MOV.U32 R10, RZ, RZ, R4 ;  /* 0x000000ffff0a7224 */ /* 0x000fe400078e0004 */
[----:B------:R-:W-:-:S05]  /*0dd0*/  IMAD.MOV.U32 R11, RZ, RZ, R5 ;  /* 0x000000ffff0b7224 */ /* 0x000fca00078e0005 */
[----:B------:R-:W1:Y:S08]  /*0de0*/  LDC R16, c[0x0][0x630] ;  /* 0x00018c00ff107b82 */ /* 0x000e700000000800 */
[----:B------:R-:W2:Y:S01]  /*0df0*/  LDC.64 R24, c[0x0][0x620] ;  /* 0x00018800ff187b82 */ /* 0x000ea20000000a00 */
[----:B0-----:R-:W-:-:S04]  /*0e00*/  ISETP.NE.U32.AND P1, PT, R22, RZ, PT ;  /* 0x000000ff1600720c */ /* 0x001fc80003f25070 */
[----:B------:R-:W-:-:S13]  /*0e10*/  ISETP.NE.AND.EX P1, PT, R23, RZ, PT, P1 ;  /* 0x000000ff1700720c */ /* 0x000fda0003f25310 */
[----:B-12---:R-:W-:Y:S05]  /*0e20*/  @!P1 BRA `(.L_x_10) ;  /* 0x0000000000289947 */ /* 0x006fea0003800000 */
[----:B------:R-:W0:Y:S02]  /*0e30*/  LDC R3, c[0x0][0x634] ;  /* 0x00018d00ff037b82 */ /* 0x000e240000000800 */
[----:B0-----:R-:W-:-:S05]  /*0e40*/  IADD3 R3, P1, R4, R3, RZ ;  /* 0x0000000304037210 */ /* 0x001fca0007f3e0ff */
[----:B------:R-:W-:-:S04]  /*0e50*/  IMAD.X R17, RZ, RZ, R5, P1 ;  /* 0x000000ffff117224 */ /* 0x000fc800008e0605 */
[----:B------:R-:W-:-:S04]  /*0e60*/  IMAD.WIDE.U32 R10, R17, R22, RZ ;  /* 0x00000016110a7225 */ /* 0x000fc800078e00ff */
[----:B------:R-:W-:-:S04]  /*0e70*/  IMAD.WIDE.U32 R12, P1, R3, R23, R10 ;  /* 0x00000017030c7225 */ /* 0x000fc8000782000a */
[----:B------:R-:W-:-:S04]  /*0e80*/  IMAD.WIDE.U32 R10, R3, R22, RZ ;  /* 0x00000016030a7225 */ /* 0x000fc800078e00ff */
[----:B------:R-:W-:Y:S01]  /*0e90*/  IMAD.X R15, RZ, RZ, RZ, P1 ;  /* 0x000000ffff0f7224 */ /* 0x000fe200008e06ff */
[----:B------:R-:W-:Y:S01]  /*0ea0*/  IADD3 RZ, P1, R11, R12, RZ ;  /* 0x0000000c0bff7210 */ /* 0x000fe20007f3e0ff */
[----:B------:R-:W-:-:S04]  /*0eb0*/  IMAD.MOV.U32 R14, RZ, RZ, R13 ;  /* 0x000000ffff0e7224 */ /* 0x000fc800078e000d */
[----:B------:R-:W-:-:S08]  /*0ec0*/  IMAD.WIDE.U32.X R10, R17, R23, R14, P1 ;  /* 0x00000017110a7225 */ /* 0x000fd000008e040e */
.L_x_10:
[----:B------:R-:W0:Y:S01]  /*0ed0*/  LDC.64 R28, c[0x0][0x640] ;  /* 0x00019000ff1c7b82 */ /* 0x000e220000000a00 */
[--C-:B------:R-:W-:Y:S01]  /*0ee0*/  SHF.R.U64 R71, R10, R16, R11.reuse ;  /* 0x000000100a477219 */ /* 0x100fe2000000120b */
[----:B------:R-:W-:Y:S01]  /*0ef0*/  IMAD R20, R19, R20, R8 ;  /* 0x0000001413147224 */ /* 0x000fe200078e0208 */
[----:B------:R-:W-:Y:S01]  /*0f00*/  SHF.R.U32.HI R3, RZ, R16, R11 ;  /* 0x00000010ff037219 */ /* 0x000fe2000001160b */
[----:B------:R-:W-:Y:S01]  /*0f10*/  IMAD.MOV.U32 R19, RZ, RZ, 0x1 ;  /* 0x00000001ff137424 */ /* 0x000fe200078e00ff */
[----:B------:R-:W-:-:S03]  /*0f20*/  IADD3 R9, P1, RZ, -R71, RZ ;  /* 0x80000047ff097210 */ /* 0x000fc60007f3e0ff */
[----:B------:R-:W1:Y:S02]  /*0f30*/  LDC R14, c[0x0][0x618] ;  /* 0x00018600ff0e7b82 */ /* 0x000e640000000800 */
[----:B------:R-:W-:Y:S02]  /*0f40*/  IMAD.X R3, RZ, RZ, ~R3, P1 ;  /* 0x000000ffff037224 */ /* 0x000fe400008e0e03 */
[----:B------:R-:W-:-:S04]  /*0f50*/  IMAD.WIDE.U32 R10, R9, R24, R4 ;  /* 0x00000018090a7225 */ /* 0x000fc800078e0004 */
[----:B------:R-:W2:Y:S01]  /*0f60*/  LDC R18, c[0x0][0x608] ;  /* 0x00018200ff127b82 */ /* 0x000ea20000000800 */
[----:B------:R-:W-:Y:S02]  /*0f70*/  IMAD R12, R3, R24, RZ ;  /* 0x00000018030c7224 */ /* 0x000fe400078e02ff */
[----:B------:R-:W-:Y:S02]  /*0f80*/  IMAD.MOV.U32 R3, RZ, RZ, -0x1 ;  /* 0xffffffffff037424 */ /* 0x000fe400078e00ff */
[----:B------:R-:W-:-:S03]  /*0f90*/  IMAD R9, R9, R25, R12 ;  /* 0x0000001909097224 */ /* 0x000fc600078e020c */
[----:B------:R-:W3:Y:S01]  /*0fa0*/  LDC R26, c[0x0][0x658] ;  /* 0x00019600ff1a7b82 */ /* 0x000ee20000000800 */
[----:B------:R-:W-:Y:S01]  /*0fb0*/  IMAD.IADD R9, R11, 0x1, R9 ;  /* 0x000000010b097824 */ /* 0x000fe200078e0209 */
[----:B0-----:R-:W-:-:S04]  /*0fc0*/  ISETP.NE.U32.AND P1, PT, R28, RZ, PT ;  /* 0x000000ff1c00720c */ /* 0x001fc80003f25070 */
[----:B------:R-:W-:Y:S02]  /*0fd0*/  ISETP.NE.AND.EX P1, PT, R29, RZ, PT, P1 ;  /* 0x000000ff1d00720c */ /* 0x000fe40003f25310 */
[----:B------:R-:W0:Y:S01]  /*0fe0*/  LDC R22, c[0x0][0x600] ;  /* 0x00018000ff167b82 */ /* 0x000e220000000800 */
[-CC-:B-1----:R-:W-:Y:S02]  /*0ff0*/  SHF.R.U64 R16, R10, R14.reuse, R9.reuse ;  /* 0x0000000e0a107219 */ /* 0x182fe40000001209 */
[----:B------:R-:W-:-:S05]  /*1000*/  SHF.R.U32.HI R9, RZ, R14, R9 ;  /* 0x0000000eff097219 */ /* 0x000fca0000011609 */
[----:B------:R-:W1:Y:S01]  /*1010*/  LDC R17, c[0x0][0x648] ;  /* 0x00019200ff117b82 */ /* 0x000e620000000800 */
[-CC-:B--2---:R-:W-:Y:S02]  /*1020*/  SHF.R.U64 R25, R16, R18.reuse, R9.reuse ;  /* 0x0000001210197219 */ /* 0x184fe40000001209 */
[----:B------:R-:W-:-:S05]  /*1030*/  SHF.R.U32.HI R9, RZ, R18, R9 ;  /* 0x00000012ff097219 */ /* 0x000fca0000011609 */
[----:B------:R-:W2:Y:S01]  /*1040*/  LDC R21, c[0x0][0x638] ;  /* 0x00018e00ff157b82 */ /* 0x000ea20000000800 */
[-CC-:B---3--:R-:W-:Y:S02]  /*1050*/  SHF.R.U64 R18, R25, R26.reuse, R9.reuse ;  /* 0x0000001a19127219 */ /* 0x188fe40000001209 */
[-C--:B------:R-:W-:Y:S02]  /*1060*/  SHF.L.U32 R3, R3, R26.reuse, RZ ;  /* 0x0000001a03037219 */ /* 0x080fe400000006ff */
[----:B------:R-:W-:Y:S01]  /*1070*/  SHF.R.U32.HI R9, RZ, R26, R9 ;  /* 0x0000001aff097219 */ /* 0x000fe20000011609 */
[----:B------:R-:W-:Y:S01]  /*1080*/  IMAD.MOV.U32 R8, RZ, RZ, R18 ;  /* 0x000000ffff087224 */ /* 0x000fe200078e0012 */
[----:B------:R-:W-:Y:S01]  /*1090*/  LOP3.LUT R14, RZ, R3, RZ, 0x33, !PT ;  /* 0x00000003ff0e7212 */ /* 0x000fe200078e33ff */
[----:B------:R-:W3:Y:S01]  /*10a0*/  LDC R23, c[0x0][0x610] ;  /* 0x00018400ff177b82 */ /* 0x000ee20000000800 */
[----:B------:R-:W-:Y:S05]  /*10b0*/  @!P1 BRA `(.L_x_11) ;  /* 0x0000000000289947 */ /* 0x000fea0003800000 */
[----:B------:R-:W4:Y:S02]  /*10c0*/  LDC R3, c[0x0][0x64c] ;  /* 0x00019300ff037b82 */ /* 0x000f240000000800 */
[----:B----4-:R-:W-:-:S05]  /*10d0*/  IADD3 R3, P1, R18, R3, RZ ;  /* 0x0000000312037210 */ /* 0x010fca0007f3e0ff */
        /* <DEDUP_REMOVED lines=8> */
.L_x_11:
[----:B-1----:R-:W-:Y:S01]  /*1160*/  SHF.R.U64 R8, R8, R17, R9 ;  /* 0x0000001108087219 */ /* 0x002fe20000001209 */
[----:B0-----:R-:W-:Y:S01]  /*1170*/  VIADD R9, R22, 0xffffffff ;  /* 0xffffffff16097836 */ /* 0x001fe20000000000 */
[----:B------:R-:W-:Y:S02]  /*1180*/  SHF.L.U32 R3, R19, R26, RZ ;  /* 0x0000001a13037219 */ /* 0x000fe400000006ff */
[----:B------:R-:W-:Y:S01]  /*1190*/  LOP3.LUT R14, R25, R14, RZ, 0xc0, !PT ;  /* 0x0000000e190e7212 */ /* 0x000fe200078ec0ff */
[----:B------:R-:W-:Y:S01]  /*11a0*/  IMAD.MOV R10, RZ, RZ, -R8 ;  /* 0x000000ffff0a7224 */ /* 0x000fe200078e0a08 */
[----:B------:R-:W-:-:S03]  /*11b0*/  SEL R7, R7, R20, !P4 ;  /* 0x0000001407077207 */ /* 0x000fc60006000000 */
[----:B------:R-:W-:Y:S01]  /*11c0*/  IMAD R14, R3, R8, R14 ;  /* 0x00000008030e7224 */ /* 0x000fe200078e020e */
[----:B------:R-:W-:Y:S01]  /*11d0*/  LOP3.LUT R8, R16, R9, RZ, 0xc0, !PT ;  /* 0x0000000910087212 */ /* 0x000fe200078ec0ff */
[----:B--2---:R-:W-:Y:S02]  /*11e0*/  IMAD R3, R10, R21, R18 ;  /* 0x000000150a037224 */ /* 0x004fe400078e0212 */
[----:B---3--:R-:W-:Y:S02]  /*11f0*/  IMAD R7, R14, R23, R7 ;  /* 0x000000170e077224 */ /* 0x008fe400078e0207 */
[----:B------:R-:W-:Y:S02]  /*1200*/  IMAD R8, R3, R22, R8 ;  /* 0x0000001603087224 */ /* 0x000fe400078e0208 */
[----:B------:R-:W-:-:S03]  /*1210*/  IMAD.MOV.U32 R10, RZ, RZ, 0x1 ;  /* 0x00000001ff0a7424 */ /* 0x000fc600078e00ff */
[----:B------:R-:W-:Y:S02]  /*1220*/  SEL R12, R8, R7, !P4 ;  /* 0x00000007080c7207 */ /* 0x000fe40006000000 */
[----:B------:R-:W-:-:S07]  /*1230*/  SEL R11, R7, R8, !P4 ;  /* 0x00000008070b7207 */ /* 0x000fce0006000000 */
.L_x_9:
[----:B------:R-:W-:-:S08]  /*1240*/  NOP ;  /* 0x0000000000007918 */ /* 0x000fd00000000000 */
[----:B------:R-:W0:Y:S02]  /*1250*/  USETMAXREG.TRY_ALLOC.CTAPOOL UP0, 0xe8 ;  /* 0x000000e8000079c8 */ /* 0x000e240008000600 */
[----:B0-----:R-:W-:-:S13]  /*1260*/  PLOP3.LUT P1, PT, PT, PT, UP0, 0x80, 0x0 ;  /* 0x000000000000781c */ /* 0x001fda0003f2f008 */
[----:B------:R-:W-:Y:S05]  /*1270*/  @!P1 BRA `(.L_x_9) ;  /* 0xfffffffc00f09947 */ /* 0x000fea000383ffff */
[----:B------:R-:W-:Y:S01]  /*1280*/  ULDC.64 UR4, c[0x0][0x598] ;  /* 0x0001660000047ab9 */ /* 0x000fe20000000a00 */
[----:B------:R-:W-:Y:S01]  /*1290*/  ULDC.64 UR18, c[0x0][0x208] ;  /* 0x0000820000127ab9 */ /* 0x000fe20000000a00 */
[----:B------:R-:W-:-:S04]  /*12a0*/  ISETP.NE.U32.AND P1, PT, RZ, UR4, PT ;  /* 0x00000004ff007c0c */ /* 0x000fc8000bf25070 */
[----:B------:R-:W-:-:S13]  /*12b0*/  ISETP.NE.AND.EX P1, PT, RZ, UR5, PT, P1 ;  /* 0x00000005ff007c0c */ /* 0x000fda000bf25310 */
[----:B------:R-:W-:Y:S05]  /*12c0*/  @!P1 BRA `(.L_x_12) ;  /* 0x00000000001c9947 */ /* 0x000fea0003800000 */
[----:B------:R-:W0:Y:S02]  /*12d0*/  LDC.64 R8, c[0x0][0x598] ;  /* 0x00016600ff087b82 */ /* 0x000e240000000a00 */
[----:B0-----:R-:W2:Y:S02]  /*12e0*/  LDG.E.64 R8, desc[UR18][R8.64] ;  /* 0x0000001208087981 */ /* 0x001ea4000c1e1b00 */
[----:B--2---:R-:W-:-:S04]  /*12f0*/  ISETP.NE.U32.AND P1, PT, R8, RZ, PT ;  /* 0x000000ff0800720c */ /* 0x004fc80003f25070 */
[----:B------:R-:W-:-:S13]  /*1300*/  ISETP.NE.AND.EX P1, PT, R9, RZ, PT, P1 ;  /* 0x000000ff0900720c */ /* 0x000fda0003f25310 */
[----:B------:R-:W-:Y:S05]  /*1310*/  @!P1 BRA `(.L_x_12) ;  /* 0x0000000000089947 */ /* 0x000fea0003800000 */
[----:B------:R0:W5:Y:S01]  /*1320*/  LD.E R3, desc[UR18][R8.64] ;  /* 0x0000001208037980 */ /* 0x000162000c101900 */
[----:B------:R-:W-:Y:S05]  /*1330*/  BRA `(.L_x_13) ;  /* 0x0000000000207947 */ /* 0x000fea0003800000 */
.L_x_12:
[----:B------:R-:W-:Y:S02]  /*1340*/  ULDC.64 UR4, c[0x0][0x588] ;  /* 0x0001620000047ab9 */ /* 0x000fe40000000a00 */
[----:B------:R-:W-:-:S04]  /*1350*/  ISETP.NE.U32.AND P1, PT, RZ, UR4, PT ;  /* 0x00000004ff007c0c */ /* 0x000fc8000bf25070 */
[----:B------:R-:W-:-:S13]  /*1360*/  ISETP.NE.AND.EX P1, PT, RZ, UR5, PT, P1 ;  /* 0x00000005ff007c0c */ /* 0x000fda000bf25310 */
[----:B------:R-:W-:Y:S05]  /*1370*/  @!P1 BRA `(.L_x_14) ;  /* 0x00000000000c9947 */ /* 0x000fea0003800000 */
[----:B------:R-:W0:Y:S02]  /*1380*/  LDC.64 R8, c[0x0][0x588] ;  /* 0x00016200ff087b82 */ /* 0x000e240000000a00 */
[----:B0-----:R1:W5:Y:S01]  /*1390*/  LDG.E R3, desc[UR18][R8.64] ;  /* 0x0000001208037981 */ /* 0x001362000c1e1900 */
[----:B------:R-:W-:Y:S05]  /*13a0*/  BRA `(.L_x_13) ;  /* 0x0000000000047947 */ /* 0x000fea0003800000 */
.L_x_14:
[----:B------:R-:W2:Y:S02]  /*13b0*/  LDC R3, c[0x0][0x580] ;  /* 0x00016000ff037b82 */ /* 0x000ea40000000800 */
.L_x_13:
[----:B------:R-:W-:Y:S02]  /*13c0*/  ULDC.64 UR4, c[0x0][0x5a0] ;  /* 0x0001680000047ab9 */ /* 0x000fe40000000a00 */
[----:B------:R-:W-:-:S04]  /*13d0*/  ISETP.NE.U32.AND P1, PT, RZ, UR4, PT ;  /* 0x00000004ff007c0c */ /* 0x000fc8000bf25070 */
[----:B------:R-:W-:-:S13]  /*13e0*/  ISETP.NE.AND.EX P1, PT, RZ, UR5, PT, P1 ;  /* 0x00000005ff007c0c */ /* 0x000fda000bf25310 */
[----:B------:R-:W-:Y:S05]  /*13f0*/  @!P1 BRA `(.L_x_15) ;  /* 0x00000000001c9947 */ /* 0x000fea0003800000 */
[----:B01----:R-:W0:Y:S02]  /*1400*/  LDC.64 R8, c[0x0][0x5a0] ;  /* 0x00016800ff087b82 */ /* 0x003e240000000a00 */
[----:B0-----:R-:W3:Y:S02]  /*1410*/  LDG.E.64 R8, desc[UR18][R8.64] ;  /* 0x0000001208087981 */ /* 0x001ee4000c1e1b00 */
[----:B---3--:R-:W-:-:S04]  /*1420*/  ISETP.NE.U32.AND P1, PT, R8, RZ, PT ;  /* 0x000000ff0800720c */ /* 0x008fc80003f25070 */
[----:B------:R-:W-:-:S13]  /*1430*/  ISETP.NE.AND.EX P1, PT, R9, RZ, PT, P1 ;  /* 0x000000ff0900720c */ /* 0x000fda0003f25310 */
[----:B------:R-:W-:Y:S05]  /*1440*/  @!P1 BRA `(.L_x_15) ;  /* 0x0000000000089947 */ /* 0x000fea0003800000 */
[----:B------:R0:W5:Y:S01]  /*1450*/  LD.E R7, desc[UR18][R8.64] ;  /* 0x0000001208077980 */ /* 0x000162000c101900 */
[----:B------:R-:W-:Y:S05]  /*1460*/  BRA `(.L_x_16) ;  /* 0x0000000000207947 */ /* 0x000fea0003800000 */
.L_x_15:
[----:B------:R-:W-:Y:S02]  /*1470*/  ULDC.64 UR4, c[0x0][0x590] ;  /* 0x0001640000047ab9 */ /* 0x000fe40000000a00 */
[----:B------:R-:W-:-:S04]  /*1480*/  ISETP.NE.U32.AND P1, PT, RZ, UR4, PT ;  /* 0x00000004ff007c0c */ /* 0x000fc8000bf25070 */
[----:B------:R-:W-:-:S13]  /*1490*/  ISETP.NE.AND.EX P1, PT, RZ, UR5, PT, P1 ;  /* 0x00000005ff007c0c */ /* 0x000fda000bf25310 */
[----:B------:R-:W-:Y:S05]  /*14a0*/  @!P1 BRA `(.L_x_17) ;  /* 0x00000000000c9947 */ /* 0x000fea0003800000 */
[----:B01----:R-:W0:Y:S02]  /*14b0*/  LDC.64 R8, c[0x0][0x590] ;  /* 0x00016400ff087b82 */ /* 0x003e240000000a00 */
[----:B0-----:R1:W5:Y:S01]  /*14c0*/  LDG.E R7, desc[UR18][R8.64] ;  /* 0x0000001208077981 */ /* 0x001362000c1e1900 */
[----:B------:R-:W-:Y:S05]  /*14d0*/  BRA `(.L_x_16) ;  /* 0x0000000000047947 */ /* 0x000fea0003800000 */
.L_x_17:
[----:B------:R-:W3:Y:S02]  /*14e0*/  LDC R7, c[0x0][0x584] ;  /* 0x00016100ff077b82 */ /* 0x000ee40000000800 */
.L_x_16:
[----:B------:R-:W-:-:S13]  /*14f0*/  LOP3.LUT P1, RZ, R10, 0xff, RZ, 0xc0, !PT ;  /* 0x000000ff0aff7812 */ /* 0x000fda000782c0ff */
[----:B------:R-:W-:Y:S05]  /*1500*/  @!P1 EXIT ;  /* 0x000000000000994d */ /* 0x000fea0003800000 */
[----:B------:R-:W-:Y:S01]  /*1510*/  ULDC UR4, c[0x0][0x28c] ;  /* 0x0000a30000047ab9 */ /* 0x000fe20000000800 */
[----:B------:R-:W-:Y:S01]  /*1520*/  LOP3.LUT R81, R2, 0x1, RZ, 0xfc, !PT ;  /* 0x0000000102517812 */ /* 0x000fe200078efcff */
[----:B------:R-:W-:-:S04]  /*1530*/  UIADD3 UR4, UR4, 0x1f, URZ ;  /* 0x0000001f04047890 */ /* 0x000fc8000fffe03f */
[----:B------:R-:W-:-:S04]  /*1540*/  USHF.R.S32.HI UR5, URZ, 0x1f, UR4 ;  /* 0x0000001f3f057899 */ /* 0x000fc80008011404 */
[----:B------:R-:W-:-:S03]  /*1550*/  ULEA.HI UR5, UR5, UR4, URZ, 0x5 ;  /* 0x0000000405057291 */ /* 0x000fc6000f8f283f */
[----:B------:R-:W-:Y:S01]  /*1560*/  UMOV UR4, URZ ;  /* 0x0000003f00047c82 */ /* 0x000fe20008000000 */
[----:B------:R-:W-:-:S03]  /*1570*/  USHF.R.S32.HI UR9, URZ, 0x5, UR5 ;  /* 0x000000053f097899 */ /* 0x000fc60008011405 */
[----:B------:R-:W-:-:S09]  /*1580*/  UMOV UR5, URZ ;  /* 0x0000003f00057c82 */ /* 0x000fd20008000000 */
.L_x_108:
[----:B01----:R-:W-:Y:S01]  /*1590*/  LOP3.LUT R8, R0, 0x80, RZ, 0xc0, !PT ;  /* 0x0000008000087812 */ /* 0x003fe200078ec0ff */
[----:B------:R-:W0:Y:S01]  /*15a0*/  S2UR UR13, SR_CgaCtaId ;  /* 0x00000000000d79c3 */ /* 0x000e220000008800 */
[----:B------:R-:W-:Y:S01]  /*15b0*/  UMOV UR12, 0x400 ;  /* 0x00000400000c7882 */ /* 0x000fe20000000000 */
[----:B------:R-:W-:Y:S01]  /*15c0*/  UMOV UR6, URZ ;  /* 0x0000003f00067c82 */ /* 0x000fe20008000000 */
[----:B------:R-:W-:Y:S01]  /*15d0*/  SHF.R.U32.HI R8, RZ, 0x7, R8 ;  /* 0x00000007ff087819 */ /* 0x000fe20000011608 */
[----:B------:R-:W-:Y:S01]  /*15e0*/  UMOV UR7, URZ ;  /* 0x0000003f00077c82 */ /* 0x000fe20008000000 */
[----:B------:R-:W-:Y:S01]  /*15f0*/  UMOV UR16, UR5 ;  /* 0x0000000500107c82 */ /* 0x000fe20008000000 */
[----:B------:R-:W-:Y:S02]  /*1600*/  CS2R R14, SRZ ;  /* 0x00000000000e7805 */ /* 0x000fe4000001ff00 */
[----:B------:R-:W-:Y:S01]  /*1610*/  CS2R R16, SRZ ;  /* 0x0000000000107805 */ /* 0x000fe2000001ff00 */
[----:B------:R-:W1:Y:S01]  /*1620*/  LDC R9, c[0x0][0x28c] ;  /* 0x0000a300ff097b82 */ /* 0x000e620000000800 */
[----:B----4-:R-:W4:Y:S01]  /*1630*/  SHFL.IDX PT, R8, R8, RZ, 0x1f ;  /* 0x00001fff08087589 */ /* 0x010f2200000e0000 */
[----:B------:R-:W-:-:S02]  /*1640*/  CS2R R18, SRZ ;  /* 0x0000000000127805 */ /* 0x000fc4000001ff00 */
[----:B------:R-:W-:Y:S02]  /*1650*/  CS2R R20, SRZ ;  /* 0x0000000000147805 */ /* 0x000fe4000001ff00 */
[----:B------:R-:W-:Y:S02]  /*1660*/  CS2R R56, SRZ ;  /* 0x0000000000387805 */ /* 0x000fe4000001ff00 */
[----:B------:R-:W-:Y:S02]  /*1670*/  CS2R R58, SRZ ;  /* 0x00000000003a7805 */ /* 0x000fe4000001ff00 */
[----:B------:R-:W-:Y:S02]  /*1680*/  CS2R R60, SRZ ;  /* 0x00000000003c7805 */ /* 0x000fe4000001ff00 */
[----:B------:R-:W-:Y:S02]  /*1690*/  CS2R R62, SRZ ;  /* 0x00000000003e7805 */ /* 0x000fe4000001ff00 */
[----:B------:R-:W-:-:S02]  /*16a0*/  CS2R R64, SRZ ;  /* 0x0000000000407805 */ /* 0x000fc4000001ff00 */
[----:B------:R-:W-:Y:S02]  /*16b0*/  CS2R R66, SRZ ;  /* 0x0000000000427805 */ /* 0x000fe4000001ff00 */
[----:B------:R-:W-:Y:S01]  /*16c0*/  CS2R R68, SRZ ;  /* 0x0000000000447805 */ /* 0x000fe2000001ff00 */
[----:B------:R-:W-:Y:S01]  /*16d0*/  IMAD.MOV.U32 R70, RZ, RZ, RZ ;  /* 0x000000ffff467224 */ /* 0x000fe200078e00ff */
[----:B------:R-:W-:Y:S02]  /*16e0*/  CS2R R72, SRZ ;  /* 0x0000000000487805 */ /* 0x000fe4000001ff00 */
[----:B------:R-:W-:Y:S02]  /*16f0*/  CS2R R74, SRZ ;  /* 0x00000000004a7805 */ /* 0x000fe4000001ff00 */
[----:B------:R-:W-:Y:S02]  /*1700*/  CS2R R76, SRZ ;  /* 0x00000000004c7805 */ /* 0x000fe4000001ff00 */
[----:B------:R-:W-:Y:S01]  /*1710*/  CS2R R78, SRZ ;  /* 0x00000000004e7805 */ /* 0x000fe2000001ff00 */
[----:B------:R-:W-:Y:S01]  /*1720*/  IMAD.MOV.U32 R80, RZ, RZ, RZ ;  /* 0x000000ffff507224 */ /* 0x000fe200078e00ff */
[----:B------:R-:W-:Y:S01]  /*1730*/  CS2R R24, SRZ ;  /* 0x0000000000187805 */ /* 0x000fe2000001ff00 */
[----:B--2---:R-:W-:Y:S01]  /*1740*/  IMAD.U32 R22, RZ, RZ, UR4 ;  /* 0x00000004ff167e24 */ /* 0x004fe2000f8e00ff */
[----:B------:R-:W-:-:S02]  /*1750*/  CS2R R26, SRZ ;  /* 0x00000000001a7805 */ /* 0x000fc4000001ff00 */
[----:B------:R-:W-:Y:S02]  /*1760*/  CS2R R28, SRZ ;  /* 0x00000000001c7805 */ /* 0x000fe4000001ff00 */
[----:B------:R-:W-:Y:S02]  /*1770*/  CS2R R30, SRZ ;  /* 0x00000000001e7805 */ /* 0x000fe4000001ff00 */
[----:B------:R-:W-:Y:S02]  /*1780*/  CS2R R32, SRZ ;  /* 0x0000000000207805 */ /* 0x000fe4000001ff00 */
[----:B------:R-:W-:Y:S02]  /*1790*/  CS2R R34, SRZ ;  /* 0x0000000000227805 */ /* 0x000fe4000001ff00 */
[----:B-1----:R-:W-:Y:S02]  /*17a0*/  ISETP.GE.AND P1, PT, R9, 0x1, PT ;  /* 0x000000010900780c */ /* 0x002fe40003f26270 */
[----:B------:R-:W-:-:S02]  /*17b0*/  CS2R R36, SRZ ;  /* 0x0000000000247805 */ /* 0x000fc4000001ff00 */
[----:B----4-:R-:W-:Y:S02]  /*17c0*/  R2UR UR8, R8 ;  /* 0x00000000080872ca */ /* 0x010fe400000e0000 */
[----:B------:R-:W-:Y:S02]  /*17d0*/  CS2R R38, SRZ ;  /* 0x0000000000267805 */ /* 0x000fe4000001ff00 */
[----:B------:R-:W-:Y:S02]  /*17e0*/  CS2R R40, SRZ ;  /* 0x0000000000287805 */ /* 0x000fe4000001ff00 */
[----:B------:R-:W-:Y:S02]  /*17f0*/  CS2R R42, SRZ ;  /* 0x00000000002a7805 */ /* 0x000fe4000001ff00 */
[----:B------:R-:W-:Y:S02]  /*1800*/  CS2R R44, SRZ ;  /* 0x00000000002c7805 */ /* 0x000fe4000001ff00 */
[----:B------:R-:W-:-:S02]  /*1810*/  CS2R R46, SRZ ;  /* 0x00000000002e7805 */ /* 0x000fc4000001ff00 */
[----:B------:R-:W-:Y:S02]  /*1820*/  CS2R R48, SRZ ;  /* 0x0000000000307805 */ /* 0x000fe4000001ff00 */
[----:B------:R-:W-:Y:S02]  /*1830*/  CS2R R50, SRZ ;  /* 0x0000000000327805 */ /* 0x000fe4000001ff00 */
[----:B------:R-:W-:Y:S02]  /*1840*/  CS2R R52, SRZ ;  /* 0x0000000000347805 */ /* 0x000fe4000001ff00 */
[----:B------:R-:W-:Y:S01]  /*1850*/  CS2R R54, SRZ ;  /* 0x0000000000367805 */ /* 0x000fe2000001ff00 */
[----:B------:R-:W-:-:S04]  /*1860*/  ULEA.HI UR10, UR8, UR8, URZ, 0x1 ;  /* 0x00000008080a7291 */ /* 0x000fc8000f8f083f */
[----:B------:R-:W-:Y:S02]  /*1870*/  ULOP3.LUT UR11, UR10, 0x1ffffe, URZ, 0xc0, !UPT ;  /* 0x001ffffe0a0b7892 */ /* 0x000fe4000f8ec03f */
[----:B0-----:R-:W-:Y:S02]  /*1880*/  ULEA UR10, UR13, UR12, 0x18 ;  /* 0x0000000c0d0a7291 */ /* 0x001fe4000f8ec03f */
[----:B------:R-:W-:-:S03]  /*1890*/  UIADD3 UR11, UR8, -UR11, URZ ;  /* 0x8000000b080b7290 */ /* 0x000fc6000fffe03f */
[----:B------:R-:W-:Y:S01]  /*18a0*/  UMOV UR8, URZ ;  /* 0x0000003f00087c82 */ /* 0x000fe20008000000 */
[----:B------:R-:W-:-:S04]  /*18b0*/  ULEA UR11, UR11, UR10, 0xb ;  /* 0x0000000a0b0b7291 */ /* 0x000fc8000f8e583f */
[----:B------:R-:W-:-:S04]  /*18c0*/  UIADD3 UR11, UR11, 0x300, URZ ;  /* 0x000003000b0b7890 */ /* 0x000fc8000fffe03f */
[----:B------:R-:W-:-:S04]  /*18d0*/  USHF.R.U32.HI UR11, URZ, 0x4, UR11 ;  /* 0x000000043f0b7899 */ /* 0x000fc8000801160b */
[----:B------:R-:W-:Y:S01]  /*18e0*/  ULOP3.LUT UR11, UR11, 0x3fff, URZ, 0xc0, !UPT ;  /* 0x00003fff0b0b7892 */ /* 0x000fe2000f8ec03f */
[----:B------:R-:W-:Y:S11]  /*18f0*/  @!P1 BRA `(.L_x_18) ;  /* 0x00000004005c9947 */ /* 0x000ff60003800000 */
[----:B------:R-:W-:-:S13]  /*1900*/  ISETP.NE.AND P2, PT, R81, 0x3, PT ;  /* 0x000000035100780c */ /* 0x000fda0003f45270 */
[----:B------:R-:W-:Y:S05]  /*1910*/  @!P2 BRA `(.L_x_19) ;  /* 0x000000000004a947 */ /* 0x000fea0003800000 */
[----:B------:R-:W-:Y:S01]  /*1920*/  BPT.TRAP 0x1 ;  /* 0x000000040000795c */ /* 0x000fe20000300000 */
.L_x_19:
[----:B------:R-:W-:Y:S01]  /*1930*/  ULEA UR6, UR5, UR10, 0x3 ;  /* 0x0000000a05067291 */ /* 0x000fe2000f8e183f */
[----:B------:R-:W-:-:S05]  /*1940*/  IMAD.U32 R8, RZ, RZ, UR4 ;  /* 0x00000004ff087e24 */ /* 0x000fca000f8e00ff */
[----:B------:R-:W-:-:S04]  /*1950*/  SHF.L.U32 R8, R8, 0x1f, RZ ;  /* 0x0000001f08087819 */ /* 0x000fc800000006ff */
[----:B------:R0:W1:Y:S01]  /*1960*/  SYNCS.PHASECHK.TRANS64.TRYWAIT P1, [UR6], R8 ;  /* 0x00000008ff0075a7 */ /* 0x0000620008020146 */
[----:B------:R-:W-:Y:S05]  /*1970*/  @!P2 BRA `(.L_x_20) ;  /* 0x000000000004a947 */ /* 0x000fea0003800000 */
[----:B------:R-:W-:Y:S01]  /*1980*/  BPT.TRAP 0x1 ;  /* 0x000000040000795c */ /* 0x000fe20000300000 */
.L_x_20:
[----:B-1----:R-:W-:Y:S05]  /*1990*/  @P1 BRA `(.L_x_21) ;  /* 0x0000000000081947 */ /* 0x002fea0003800000 */
[----:B------:R-:W1:Y:S02]  /*19a0*/  SYNCS.PHASECHK.TRANS64.TRYWAIT P1, [UR6], R8 ;  /* 0x00000008ff0075a7 */ /* 0x000e640008020146 */
[----:B-1----:R-:W-:Y:S05]  /*19b0*/  @!P1 BRA `(.L_x_22) ;  /* 0x0000006400a89947 */ /* 0x002fea0003800000 */
.L_x_21:
[----:B------:R-:W-:Y:S01]  /*19c0*/  UIADD3 UR6, UR10, 0x25300, URZ ;  /* 0x000253000a067890 */ /* 0x000fe2000fffe03f */
[----:B------:R-:W-:Y:S01]  /*19d0*/  WARPGROUP.ARRIVE ;  /* 0x00000000000079c5 */ /* 0x000fe20000000000 */
[----:B------:R-:W-:Y:S01]  /*19e0*/  ULDC UR7, c[0x0][0x50c] ;  /* 0x0001430000077ab9 */ /* 0x000fe20000000800 */
[----:B------:R-:W-:Y:S01]  /*19f0*/  ULOP3.LUT UR12, UR11, 0x10000, URZ, 0xfc, !UPT ;  /* 0x000100000b0c7892 */ /* 0x000fe2000f8efc3f */
[----:B------:R-:W-:Y:S01]  /*1a00*/  CS2R R14, SRZ ;  /* 0x00000000000e7805 */ /* 0x000fe2000001ff00 */
[----:B------:R-:W-:Y:S01]  /*1a10*/  UISETP.NE.AND UP0, UPT, UR7, 0x1, UPT ;  /* 0x000000010700788c */ /* 0x000fe2000bf05270 */
[----:B------:R-:W-:Y:S01]  /*1a20*/  CS2R R16, SRZ ;  /* 0x0000000000107805 */ /* 0x000fe2000001ff00 */
[----:B------:R-:W-:Y:S01]  /*1a30*/  USHF.R.U32.HI UR6, URZ, 0x4, UR6 ;  /* 0x000000043f067899 */ /* 0x000fe20008011606 */
[----:B------:R-:W-:Y:S01]  /*1a40*/  CS2R R18, SRZ ;  /* 0x0000000000127805 */ /* 0x000fe2000001ff00 */
[----:B------:R-:W-:Y:S01]  /*1a50*/  USEL UR7, URZ, 0x1, UP0 ;  /* 0x000000013f077887 */ /* 0x000fe20008000000 */
[----:B------:R-:W-:Y:S01]  /*1a60*/  CS2R R20, SRZ ;  /* 0x0000000000147805 */ /* 0x000fe2000001ff00 */
[----:B------:R-:W-:Y:S01]  /*1a70*/  ULOP3.LUT UR6, UR6, 0x3fff, URZ, 0xc0, !UPT ;  /* 0x00003fff06067892 */ /* 0x000fe2000f8ec03f */
[----:B------:R-:W-:Y:S01]  /*1a80*/  CS2R R56, SRZ ;  /* 0x0000000000387805 */ /* 0x000fe2000001ff00 */
[----:B------:R-:W-:Y:S01]  /*1a90*/  ULEA UR12, UR5, UR12, 0x8 ;  /* 0x0000000c050c7291 */ /* 0x000fe2000f8e403f */
[----:B------:R-:W-:Y:S01]  /*1aa0*/  CS2R R58, SRZ ;  /* 0x00000000003a7805 */ /* 0x000fe2000001ff00 */
[----:B------:R-:W-:Y:S01]  /*1ab0*/  ULOP3.LUT UR6, UR6, 0x10000, URZ, 0xfc, !UPT ;  /* 0x0001000006067892 */ /* 0x000fe2000f8efc3f */
[----:B------:R-:W-:Y:S01]  /*1ac0*/  ISETP.NE.AND P1, PT, RZ, UR7, PT ;  /* 0x00000007ff007c0c */ /* 0x000fe2000bf25270 */
[----:B------:R-:W-:Y:S01]  /*1ad0*/  UMOV UR13, 0xc0000010 ;  /* 0xc0000010000d7882 */ /* 0x000fe20000000000 */
[----:B------:R-:W-:Y:S01]  /*1ae0*/  UMOV UR15, 0xc0000010 ;  /* 0xc0000010000f7882 */ /* 0x000fe20000000000 */
[----:B------:R-:W-:Y:S01]  /*1af0*/  ULEA UR14, UR5, UR6, 0x7 ;  /* 0x00000006050e7291 */ /* 0x000fe2000f8e383f */
[----:B------:R-:W-:-:S02]  /*1b00*/  CS2R R60, SRZ ;  /* 0x00000000003c7805 */ /* 0x000fc4000001ff00 */
[----:B------:R-:W-:Y:S01]  /*1b10*/  CS2R R62, SRZ ;  /* 0x00000000003e7805 */ /* 0x000fe2000001ff00 */
[----:B------:R-:W-:Y:S01]  /*1b20*/  UMOV UR6, 0x1 ;  /* 0x0000000100067882 */ /* 0x000fe20000000000 */
[----:B------:R-:W-:Y:S02]  /*1b30*/  CS2R R64, SRZ ;  /* 0x0000000000407805 */ /* 0x000fe4000001ff00 */
[----:B------:R-:W-:Y:S02]  /*1b40*/  CS2R R66, SRZ ;  /* 0x0000000000427805 */ /* 0x000fe4000001ff00 */
[----:B------:R-:W-:Y:S01]  /*1b50*/  CS2R R68, SRZ ;  /* 0x0000000000447805 */ /* 0x000fe2000001ff00 */
[----:B------:R-:W-:Y:S01]  /*1b60*/  IMAD.MOV.U32 R70, RZ, RZ, RZ ;  /* 0x000000ffff467224 */ /* 0x000fe200078e00ff */
[----:B------:R-:W-:Y:S01]  /*1b70*/  CS2R R72, SRZ ;  /* 0x0000000000487805 */ /* 0x000fe2000001ff00 */
[----:B------:R-:W-:Y:S01]  /*1b80*/  QGMMA.64x64x32.F32.E4M3.E4M3 R24, gdesc[UR12], RZ, !UPT, gsb0 ;  /* 0x00e000000c1879f3 */ /* 0x000fe2000c0008ff */
[----:B------:R-:W-:-:S02]  /*1b90*/  CS2R R74, SRZ ;  /* 0x00000000004a7805 */ /* 0x000fc4000001ff00 */
[----:B------:R-:W-:Y:S02]  /*1ba0*/  CS2R R76, SRZ ;  /* 0x00000000004c7805 */ /* 0x000fe4000001ff00 */
[----:B------:R-:W-:Y:S01]  /*1bb0*/  CS2R R78, SRZ ;  /* 0x00000000004e7805 */ /* 0x000fe2000001ff00 */
[----:B------:R-:W-:Y:S01]  /*1bc0*/  IMAD.MOV.U32 R80, RZ, RZ, RZ ;  /* 0x000000ffff507224 */ /* 0x000fe200078e00ff */
[----:B------:R-:W-:Y:S06]  /*1bd0*/  @!P1 BRA `(.L_x_23) ;  /* 0x0000000000889947 */ /* 0x000fec0003800000 */
[----:B------:R-:W-:Y:S02]  /*1be0*/  WARPGROUP.DEPBAR.LE gsb0, 0x0 ;  /* 0x00008000000079c5 */ /* 0x000fe40000010000 */
[----:B------:R-:W-:-:S01]  /*1bf0*/  FADD R79, RZ, R24 ;  /* 0x00000018ff4f7221 */ /* 0x000fc20000000000 */
[----:B------:R-:W-:Y:S01]  /*1c00*/  FADD R80, RZ, R25 ;  /* 0x00000019ff507221 */ /* 0x000fe20000000000 */
        /* <DEDUP_REMOVED lines=30> */
[----:B------:R-:W-:-:S06]  /*1df0*/  UMOV UR6, URZ ;  /* 0x0000003f00067c82 */ /* 0x000fcc0008000000 */
.L_x_23:
[----:B------:R-:W-:-:S04]  /*1e00*/  UIADD3 UR16, UR5, 0x1, URZ ;  /* 0x0000000105107890 */ /* 0x000fc8000fffe03f */
[----:B------:R-:W-:-:S04]  /*1e10*/  UISETP.NE.AND UP0, UPT, UR16, 0x25, UPT ;  /* 0x000000251000788c */ /* 0x000fc8000bf05270 */
[----:B------:R-:W-:Y:S02]  /*1e20*/  USEL UR8, URZ, 0x1, UP0 ;  /* 0x000000013f087887 */ /* 0x000fe40008000000 */
[----:B------:R-:W-:Y:S02]  /*1e30*/  USEL UR16, UR16, URZ, UP0 ;  /* 0x0000003f10107287 */ /* 0x000fe40008000000 */
[----:B------:R-:W-:-:S06]  /*1e40*/  ULOP3.LUT UR8, UR4, UR8, URZ, 0x3c, !UPT ;  /* 0x0000000804087292 */ /* 0x000fcc000f8e3c3f */
[----:B------:R-:W-:Y:S01]  /*1e50*/  IMAD.U32 R22, RZ, RZ, UR8 ;  /* 0x00000008ff167e24 */ /* 0x000fe2000f8e00ff */
[----:B------:R-:W-:-:S06]  /*1e60*/  UMOV UR8, 0x1 ;  /* 0x0000000100087882 */ /* 0x000fcc0000000000 */
.L_x_18:
[----:B------:R-:W-:-:S04]  /*1e70*/  UISETP.LT.AND UP0, UPT, UR9, 0x1, UPT ;  /* 0x000000010900788c */ /* 0x000fc8000bf01270 */
[----:B------:R-:W-:-:S04]  /*1e80*/  USEL UR12, UR9, 0x1, UP0 ;  /* 0x00000001090c7887 */ /* 0x000fc80008000000 */
[----:B------:R-:W-:-:S04]  /*1e90*/  UIADD3 UR12, UR9, -UR12, URZ ;  /* 0x8000000c090c7290 */ /* 0x000fc8000fffe03f */
[----:B------:R-:W-:-:S06]  /*1ea0*/  UISETP.GE.AND UP0, UPT, UR12, 0x1, UPT ;  /* 0x000000010c00788c */ /* 0x000fcc000bf06270 */
[----:B------:R-:W-:-:S13]  /*1eb0*/  PLOP3.LUT P1, PT, PT, PT, UP0, 0x80, 0x0 ;  /* 0x000000000000781c */ /* 0x000fda0003f2f008 */
[----:B------:R-:W-:Y:S05]  /*1ec0*/  @!P1 BRA `(.L_x_24) ;  /* 0x0000000400709947 */ /* 0x000fea0003800000 */
[----:B01----:R-:W-:Y:S01]  /*1ed0*/  IMAD.U32 R8, RZ, RZ, UR12 ;  /* 0x0000000cff087e24 */ /* 0x003fe2000f8e00ff */
[----:B------:R-:W-:Y:S01]  /*1ee0*/  ULDC UR17, c[0x0][0x50c] ;  /* 0x0001430000117ab9 */ /* 0x000fe20000000800 */
[----:B------:R-:W-:-:S07]  /*1ef0*/  IMAD.U32 R9, RZ, RZ, UR5 ;  /* 0x00000005ff097e24 */ /* 0x000fce000f8e00ff */
.L_x_32:
[----:B------:R-:W-:-:S13]  /*1f00*/  ISETP.NE.AND P2, PT, R81, 0x3, PT ;  /* 0x000000035100780c */ /* 0x000fda0003f45270 */
[----:B0-----:R-:W-:Y:S05]  /*1f10*/  @!P2 BRA `(.L_x_25) ;  /* 0x000000000004a947 */ /* 0x001fea0003800000 */
[----:B------:R-:W-:Y:S01]  /*1f20*/  BPT.TRAP 0x1 ;  /* 0x000000040000795c */ /* 0x000fe20000300000 */
.L_x_25:
[----:B------:R-:W0:Y:S01]  /*1f30*/  S2UR UR12, SR_CgaCtaId ;  /* 0x00000000000c79c3 */ /* 0x000e220000008800 */
[----:B------:R-:W-:Y:S01]  /*1f40*/  UMOV UR10, 0x400 ;  /* 0x00000400000a7882 */ /* 0x000fe20000000000 */
[----:B------:R-:W-:Y:S01]  /*1f50*/  SHF.L.U32 R10, R22, 0x1f, RZ ;  /* 0x0000001f160a7819 */ /* 0x000fe200000006ff */
[----:B0-----:R-:W-:-:S04]  /*1f60*/  ULEA UR10, UR12, UR10, 0x18 ;  /* 0x0000000a0c0a7291 */ /* 0x001fc8000f8ec03f */
[----:B------:R-:W-:-:S09]  /*1f70*/  ULEA UR12, UR16, UR10, 0x3 ;  /* 0x0000000a100c7291 */ /* 0x000fd2000f8e183f */
[----:B------:R0:W1:Y:S01]  /*1f80*/  SYNCS.PHASECHK.TRANS64.TRYWAIT P1, [UR12], R10 ;  /* 0x0000000aff0075a7 */ /* 0x000062000802014c */
[----:B------:R-:W-:Y:S05]  /*1f90*/  @!P2 BRA `(.L_x_26) ;  /* 0x000000000004a947 */ /* 0x000fea0003800000 */
[----:B------:R-:W-:Y:S01]  /*1fa0*/  BPT.TRAP 0x1 ;  /* 0x000000040000795c */ /* 0x000fe20000300000 */
.L_x_26:
[----:B-1----:R-:W-:Y:S05]  /*1fb0*/  @P1 BRA `(.L_x_27) ;  /* 0x0000000000081947 */ /* 0x002fea0003800000 */
[----:B------:R-:W1:Y:S02]  /*1fc0*/  SYNCS.PHASECHK.TRANS64.TRYWAIT P1, [UR12], R10 ;  /* 0x0000000aff0075a7 */ /* 0x000e64000802014c */
[----:B-1----:R-:W-:Y:S05]  /*1fd0*/  @!P1 BRA `(.L_x_28) ;  /* 0x0000006000389947 */ /* 0x002fea0003800000 */
.L_x_27:
[----:B------:R-:W-:Y:S01]  /*1fe0*/  UIADD3 UR12, UR10, 0x25300, URZ ;  /* 0x000253000a0c7890 */ /* 0x000fe2000fffe03f */
[----:B------:R-:W-:Y:S01]  /*1ff0*/  WARPGROUP.ARRIVE ;  /* 0x00000000000079c5 */ /* 0x000fe20000000000 */
[----:B------:R-:W-:Y:S02]  /*2000*/  UISETP.NE.AND UP0, UPT, UR7, URZ, UPT ;  /* 0x0000003f0700728c */ /* 0x000fe4000bf05270 */
[----:B------:R-:W-:Y:S02]  /*2010*/  USHF.R.U32.HI UR12, URZ, 0x4, UR12 ;  /* 0x000000043f0c7899 */ /* 0x000fe4000801160c */
[----:B------:R-:W-:Y:S02]  /*2020*/  USEL UR8, UR8, URZ, !UP0 ;  /* 0x0000003f08087287 */ /* 0x000fe4000c000000 */
[----:B------:R-:W-:Y:S02]  /*2030*/  ULOP3.LUT UR7, UR12, 0x3fff, URZ, 0xc0, !UPT ;  /* 0x00003fff0c077892 */ /* 0x000fe4000f8ec03f */
[----:B------:R-:W-:-:S02]  /*2040*/  ULOP3.LUT UR12, UR11, 0x10000, URZ, 0xfc, !UPT ;  /* 0x000100000b0c7892 */ /* 0x000fc4000f8efc3f */
[----:B------:R-:W-:Y:S02]  /*2050*/  ULOP3.LUT UR7, UR7, 0x10000, URZ, 0xfc, !UPT ;  /* 0x0001000007077892 */ /* 0x000fe4000f8efc3f */
[----:B------:R-:W-:Y:S02]  /*2060*/  UISETP.NE.U32.AND UP0, UPT, UR8, URZ, UPT ;  /* 0x0000003f0800728c */ /* 0x000fe4000bf05070 */
[----:B------:R-:W-:Y:S02]  /*2070*/  ULEA UR12, UR16, UR12, 0x8 ;  /* 0x0000000c100c7291 */ /* 0x000fe4000f8e403f */
[----:B------:R-:W-:Y:S01]  /*2080*/  ULEA UR14, UR16, UR7, 0x7 ;  /* 0x00000007100e7291 */ /* 0x000fe2000f8e383f */
[----:B------:R-:W-:Y:S01]  /*2090*/  UMOV UR13, 0xc0000010 ;  /* 0xc0000010000d7882 */ /* 0x000fe20000000000 */
[----:B------:R-:W-:Y:S01]  /*20a0*/  UMOV UR15, 0xc0000010 ;  /* 0xc0000010000f7882 */ /* 0x000fe20000000000 */
[----:B------:R-:W-:-:S06]  /*20b0*/  UIADD3 UR6, UR6, 0x1, URZ ;  /* 0x0000000106067890 */ /* 0x000fcc000fffe03f */
[----:B------:R-:W-:Y:S01]  /*20c0*/  QGMMA.64x64x32.F32.E4M3.E4M3 R24, gdesc[UR12], R24, UP0, gsb0 ;  /* 0x00e000000c1879f3 */ /* 0x000fe2000b800818 */
[----:B------:R-:W-:-:S04]  /*20d0*/  UISETP.NE.AND UP0, UPT, UR6, UR17, UPT ;  /* 0x000000110600728c */ /* 0x000fc8000bf05270 */
[----:B------:R-:W-:-:S06]  /*20e0*/  USEL UR7, URZ, 0x1, UP0 ;  /* 0x000000013f077887 */ /* 0x000fcc0008000000 */
[----:B------:R-:W-:Y:S01]  /*20f0*/  ISETP.NE.AND P1, PT, RZ, UR7, PT ;  /* 0x00000007ff007c0c */ /* 0x000fe2000bf25270 */
[----:B------:R-:W-:-:S12]  /*2100*/  WARPGROUP.DEPBAR.LE gsb0, 0x1 ;  /* 0x00008000000079c5 */ /* 0x000fd80000010100 */
[----:B------:R-:W-:Y:S05]  /*2110*/  @!P1 BRA `(.L_x_29) ;  /* 0x0000000000889947 */ /* 0x000fea0003800000 */
[----:B------:R-:W-:Y:S02]  /*2120*/  WARPGROUP.DEPBAR.LE gsb0, 0x0 ;  /* 0x00008000000079c5 */ /* 0x000fe40000010000 */
[----:B------:R-:W-:-:S01]  /*2130*/  FADD R79, R24, R79 ;  /* 0x0000004f184f7221 */ /* 0x000fc20000000000 */
[----:B------:R-:W-:Y:S01]  /*2140*/  FADD R80, R25, R80 ;  /* 0x0000005019507221 */ /* 0x000fe20000000000 */
        /* <DEDUP_REMOVED lines=30> */
[----:B------:R-:W-:-:S06]  /*2330*/  UMOV UR6, URZ ;  /* 0x0000003f00067c82 */ /* 0x000fcc0008000000 */
.L_x_29:
[----:B------:R-:W-:Y:S05]  /*2340*/  @!P2 BRA `(.L_x_30) ;  /* 0x000000000004a947 */ /* 0x000fea0003800000 */
[----:B------:R-:W-:Y:S01]  /*2350*/  BPT.TRAP 0x1 ;  /* 0x000000040000795c */ /* 0x000fe20000300000 */
.L_x_30:
[----:B01----:R-:W-:Y:S02]  /*2360*/  @P0 LEA R10, R9, UR10, 0x3 ;  /* 0x0000000a090a0c11 */ /* 0x003fe4000f8e18ff */
[----:B------:R-:W-:-:S03]  /*2370*/  ISETP.GT.U32.AND P1, PT, R2, 0x1, PT ;  /* 0x000000010200780c */ /* 0x000fc60003f24070 */
[----:B------:R-:W-:-:S05]  /*2380*/  @P0 VIADD R13, R10, 0x128 ;  /* 0x000001280a0d0836 */ /* 0x000fca0000000000 */
[----:B------:R-:W-:-:S04]  /*2390*/  @P0 PRMT R13, R6, 0x654, R13 ;  /* 0x00000654060d0816 */ /* 0x000fc8000000000d */
[----:B------:R0:W-:Y:S01]  /*23a0*/  @P0 SYNCS.ARRIVE.TRANS64.RED.A1T0 RZ, [R13+URZ], RZ ;  /* 0x000000ff0dff09a7 */ /* 0x0001e2000810043f */
[----:B------:R-:W-:Y:S05]  /*23b0*/  @P1 BRA `(.L_x_31) ;  /* 0x0000000000041947 */ /* 0x000fea0003800000 */
[----:B------:R-:W-:Y:S01]  /*23c0*/  BPT.TRAP 0x1 ;  /* 0x000000040000795c */ /* 0x000fe20000300000 */
.L_x_31:
[----:B------:R-:W-:Y:S01]  /*23d0*/  UIADD3 UR16, UR16, 0x1, URZ ;  /* 0x0000000110107890 */ /* 0x000fe2000fffe03f */
[C---:B------:R-:W-:Y:S01]  /*23e0*/  ISETP.GT.AND P2, PT, R8.reuse, 0x1, PT ;  /* 0x000000010800780c */ /* 0x040fe20003f44270 */
[----:B------:R-:W-:Y:S02]  /*23f0*/  VIADD R9, R9, 0x1 ;  /* 0x0000000109097836 */ /* 0x000fe40000000000 */
[----:B------:R-:W-:Y:S01]  /*2400*/  UISETP.NE.AND UP0, UPT, UR16, 0x25, UPT ;  /* 0x000000251000788c */ /* 0x000fe2000bf05270 */
[----:B------:R-:W-:Y:S02]  /*2410*/  VIADD R8, R8, 0xffffffff ;  /* 0xffffffff08087836 */ /* 0x000fe40000000000 */
[C---:B------:R-:W-:Y:S01]  /*2420*/  ISETP.NE.AND P1, PT, R9.reuse, 0x25, PT ;  /* 0x000000250900780c */ /* 0x040fe20003f25270 */
[----:B------:R-:W-:Y:S02]  /*2430*/  USEL UR8, URZ, 0x1, UP0 ;  /* 0x000000013f087887 */ /* 0x000fe40008000000 */
[----:B------:R-:W-:Y:S01]  /*2440*/  USEL UR16, UR16, URZ, UP0 ;  /* 0x0000003f10107287 */ /* 0x000fe20008000000 */
[----:B------:R-:W-:-:S03]  /*2450*/  SEL R9, R9, RZ, P1 ;  /* 0x000000ff09097207 */ /* 0x000fc60000800000 */
[----:B------:R-:W-:Y:S01]  /*2460*/  LOP3.LUT R22, R22, UR8, RZ, 0x3c, !PT ;  /* 0x0000000816167c12 */ /* 0x000fe2000f8e3cff */
[----:B------:R-:W-:Y:S01]  /*2470*/  UMOV UR8, 0x1 ;  /* 0x0000000100087882 */ /* 0x000fe20000000000 */
[----:B------:R-:W-:Y:S06]  /*2480*/  @P2 BRA `(.L_x_32) ;  /* 0xfffffff8009c2947 */ /* 0x000fec000383ffff */
.L_x_24:
[----:B------:R-:W-:Y:S01]  /*2490*/  UISETP.NE.AND UP0, UPT, UR6, URZ, UPT ;  /* 0x0000003f0600728c */ /* 0x000fe2000bf05270 */
[----:B01----:R-:W0:Y:S03]  /*24a0*/  LDC R8, c[0x0][0x28c] ;  /* 0x0000a300ff087b82 */ /* 0x003e260000000800 */
[----:B------:R-:W-:-:S06]  /*24b0*/  USEL UR6, URZ, 0x1, !UP0 ;  /* 0x000000013f067887 */ /* 0x000fcc000c000000 */
[----:B------:R-:W-:Y:S02]  /*24c0*/  ISETP.NE.AND P1, PT, RZ, UR6, PT ;  /* 0x00000006ff007c0c */ /* 0x000fe4000bf25270 */
[----:B0-----:R-:W-:-:S11]  /*24d0*/  ISETP.GE.AND P2, PT, R8, 0x1, PT ;  /* 0x000000010800780c */ /* 0x001fd60003f46270 */
[----:B------:R-:W-:Y:S05]  /*24e0*/  @!P1 BRA `(.L_x_33) ;  /* 0x0000000000849947 */ /* 0x000fea0003800000 */
[----:B------:R-:W-:Y:S02]  /*24f0*/  WARPGROUP.DEPBAR.LE gsb0, 0x0 ;  /* 0x00008000000079c5 */ /* 0x000fe40000010000 */
[----:B------:R-:W-:Y:S01]  /*2500*/  FADD R79, R24, R79 ;  /* 0x0000004f184f7221 */ /* 0x000fe20000000000 */
        /* <DEDUP_REMOVED lines=30> */
[----:B------:R-:W-:-:S07]  /*26f0*/  FADD R14, R14, R55 ;  /* 0x000000370e0e7221 */ /* 0x000fce0000000000 */
.L_x_33:
[----:B------:R-:W-:Y:S02]  /*2700*/  WARPGROUP.DEPBAR.LE gsb0, 0x0 ;  /* 0x00008000000079c5 */ /* 0x000fe40000010000 */
[----:B------:R-:W-:Y:S05]  /*2710*/  @!P2 BRA `(.L_x_34) ;  /* 0x000000000058a947 */ /* 0x000fea0003800000 */
[----:B------:R-:W-:-:S13]  /*2720*/  ISETP.NE.AND P1, PT, R81, 0x3, PT ;  /* 0x000000035100780c */ /* 0x000fda0003f25270 */
[----:B------:R-:W-:Y:S05]  /*2730*/  @!P1 BRA `(.L_x_35) ;  /* 0x0000000000049947 */ /* 0x000fea0003800000 */
[----:B------:R-:W-:Y:S01]  /*2740*/  BPT.TRAP 0x1 ;  /* 0x000000040000795c */ /* 0x000fe20000300000 */
.L_x_35:
[----:B------:R-:W-:Y:S01]  /*2750*/  BSSY B0, `(.L_x_36) ;  /* 0x0000010000007945 */ /* 0x000fe20003800000 */
[----:B------:R-:W-:-:S03]  /*2760*/  ISETP.GT.U32.AND P1, PT, R2, 0x1, PT ;  /* 0x000000010200780c */ /* 0x000fc60003f24070 */
[----:B------:R-:W-:Y:S10]  /*2770*/  @!P0 BRA `(.L_x_37) ;  /* 0x0000000000348947 */ /* 0x000ff40003800000 */
[----:B------:R-:W-:-:S04]  /*2780*/  UISETP.LT.AND UP0, UPT, UR9, 0x1, UPT ;  /* 0x000000010900788c */ /* 0x000fc8000bf01270 */
[----:B------:R-:W-:-:S04]  /*2790*/  USEL UR8, UR9, 0x1, UP0 ;  /* 0x0000000109087887 */ /* 0x000fc80008000000 */
[----:B------:R-:W-:-:S04]  /*27a0*/  UIADD3 UR8, UR5, UR9, -UR8 ;  /* 0x0000000905087290 */ /* 0x000fc8000fffe808 */
[----:B------:R-:W-:-:S04]  /*27b0*/  UIMAD.WIDE.U32 UR6, UR8, -0x45306eb3, URZ ;  /* 0xbacf914d080678a5 */ /* 0x000fc8000f8e003f */
[----:B------:R-:W-:-:S04]  /*27c0*/  UIADD3 UR6, UR8, -UR7, URZ ;  /* 0x8000000708067290 */ /* 0x000fc8000fffe03f */
[----:B------:R-:W-:-:S04]  /*27d0*/  ULEA.HI UR6, UR6, UR7, URZ, 0x1f ;  /* 0x0000000706067291 */ /* 0x000fc8000f8ff83f */
[----:B------:R-:W-:-:S04]  /*27e0*/  USHF.R.U32.HI UR6, URZ, 0x5, UR6 ;  /* 0x000000053f067899 */ /* 0x000fc80008011606 */
[----:B------:R-:W-:-:S04]  /*27f0*/  UIMAD UR6, UR6, -0x25, UR8 ;  /* 0xffffffdb060678a4 */ /* 0x000fc8000f8e0208 */
[----:B------:R-:W-:-:S04]  /*2800*/  ULEA UR6, UR6, UR10, 0x3 ;  /* 0x0000000a06067291 */ /* 0x000fc8000f8e183f */
[----:B------:R-:W-:-:S06]  /*2810*/  UIADD3 UR6, UR6, 0x128, URZ ;  /* 0x0000012806067890 */ /* 0x000fcc000fffe03f */
[----:B------:R-:W-:-:S05]  /*2820*/  IMAD.U32 R9, RZ, RZ, UR6 ;  /* 0x00000006ff097e24 */ /* 0x000fca000f8e00ff */
[----:B------:R-:W-:-:S04]  /*2830*/  PRMT R8, R6, 0x654, R9 ;  /* 0x0000065406087816 */ /* 0x000fc80000000009 */
[----:B------:R0:W-:Y:S03]  /*2840*/  SYNCS.ARRIVE.TRANS64.RED.A1T0 RZ, [R8+URZ], RZ ;  /* 0x000000ff08ff79a7 */ /* 0x0001e6000810043f */
.L_x_37:
[----:B------:R-:W-:Y:S05]  /*2850*/  BSYNC B0 ;  /* 0x0000000000007941 */ /* 0x000fea0003800000 */
.L_x_36:
[----:B------:R-:W-:Y:S05]  /*2860*/  @P1 BRA `(.L_x_34) ;  /* 0x0000000000041947 */ /* 0x000fea0003800000 */
[----:B------:R-:W-:Y:S01]  /*2870*/  BPT.TRAP 0x1 ;  /* 0x000000040000795c */ /* 0x000fe20000300000 */
.L_x_34:
[----:B------:R-:W1:Y:S01]  /*2880*/  LDC R22, c[0x0][0x288] ;  /* 0x0000a200ff167b82 */ /* 0x000e620000000800 */
[--C-:B0-----:R-:W-:Y:S01]  /*2890*/  SHF.R.U32.HI R8, RZ, 0x2, R0.reuse ;  /* 0x00000002ff087819 */ /* 0x101fe20000011600 */
[----:B------:R-:W-:Y:S01]  /*28a0*/  IMAD.SHL.U32 R27, R12, 0x40, RZ ;  /* 0x000000400c1b7824 */ /* 0x000fe200078e00ff */
[C---:B------:R-:W-:Y:S01]  /*28b0*/  LOP3.LUT R10, R0.reuse, 0x60, RZ, 0xc0, !PT ;  /* 0x00000060000a7812 */ /* 0x040fe200078ec0ff */
[----:B------:R-:W-:Y:S01]  /*28c0*/  UIADD3 UR8, UR9, UR5, URZ ;  /* 0x0000000509087290 */ /* 0x000fe2000fffe03f */
[----:B------:R-:W-:Y:S01]  /*28d0*/  SHF.R.U32.HI R13, RZ, 0x7, R0 ;  /* 0x00000007ff0d7819 */ /* 0x000fe20000011600 */
[----:B------:R-:W-:Y:S01]  /*28e0*/  IMAD.SHL.U32 R12, R0, 0x2, RZ ;  /* 0x00000002000c7824 */ /* 0x000fe200078e00ff */
[----:B------:R-:W-:Y:S01]  /*28f0*/  LOP3.LUT R9, R8, 0x7, RZ, 0xc0, !PT ;  /* 0x0000000708097812 */ /* 0x000fe200078ec0ff */
[----:B------:R-:W-:Y:S01]  /*2900*/  UISETP.GT.U32.AND UP0, UPT, UR8, 0x24, UPT ;  /* 0x000000240800788c */ /* 0x000fe2000bf04070 */
[----:B------:R-:W-:Y:S01]  /*2910*/  SHF.R.U32.HI R10, RZ, 0x1, R10 ;  /* 0x00000001ff0a7819 */ /* 0x000fe2000001160a */
[----:B------:R-:W-:Y:S01]  /*2920*/  UIMAD.WIDE.U32 UR6, UR8, -0x45306eb3, URZ ;  /* 0xbacf914d080678a5 */ /* 0x000fe2000f8e003f */
[----:B------:R-:W-:Y:S01]  /*2930*/  LOP3.LUT R8, R13, 0x1, RZ, 0xc0, !PT ;  /* 0x000000010d087812 */ /* 0x000fe200078ec0ff */
[----:B------:R-:W-:Y:S01]  /*2940*/  ULDC UR12, c[0x0][0x284] ;  /* 0x0000a100000c7ab9 */ /* 0x000fe20000000800 */
[----:B------:R-:W-:Y:S01]  /*2950*/  IADD3 R13, RZ, -R10, -R9 ;  /* 0x8000000aff0d7210 */ /* 0x000fe20007ffe809 */
[----:B------:R-:W-:Y:S01]  /*2960*/  UISETP.LT.U32.AND UP0, UPT, UR9, 0x25, UP0 ;  /* 0x000000250900788c */ /* 0x000fe20008701070 */
[----:B------:R-:W-:Y:S01]  /*2970*/  SHF.R.S32.HI R30, RZ, 0x1f, R71 ;  /* 0x0000001fff1e7819 */ /* 0x000fe20000011447 */
[C---:B------:R-:W-:Y:S01]  /*2980*/  IMAD.SHL.U32 R24, R8.reuse, 0x40, RZ ;  /* 0x0000004008187824 */ /* 0x040fe200078e00ff */
[----:B------:R-:W-:Y:S01]  /*2990*/  UIADD3 UR5, UR8, -UR7, URZ ;  /* 0x8000000708057290 */ /* 0x000fe2000fffe03f */
[----:B------:R-:W-:Y:S01]  /*29a0*/  IMAD R25, R8, -0x40, R13 ;  /* 0xffffffc008197824 */ /* 0x000fe200078e020d */
[----:B------:R-:W-:Y:S01]  /*29b0*/  LOP3.LUT R8, R0, 0x3, RZ, 0xc0, !PT ;  /* 0x0000000300087812 */ /* 0x000fe200078ec0ff */
[----:B------:R-:W-:Y:S01]  /*29c0*/  UISETP.GE.U32.AND UP1, UPT, UR9, 0x25, UPT ;  /* 0x000000250900788c */ /* 0x000fe2000bf26070 */
[----:B------:R-:W-:Y:S01]  /*29d0*/  LOP3.LUT R12, R27, 0x6, R12, 0xf8, !PT ;  /* 0x000000061b0c7812 */ /* 0x000fe200078ef80c */
[----:B------:R-:W-:Y:S01]  /*29e0*/  USEL UR6, URZ, 0x1, !UP0 ;  /* 0x000000013f067887 */ /* 0x000fe2000c000000 */
[----:B------:R-:W-:Y:S01]  /*29f0*/  IMAD.WIDE R28, R11, 0x80, RZ ;  /* 0x000000800b1c7825 */ /* 0x000fe200078e02ff */
[----:B-1----:R-:W-:Y:S01]  /*2a00*/  ISETP.GE.AND P1, PT, R27, R22, PT ;  /* 0x000000161b00720c */ /* 0x002fe20003f26270 */
[----:B------:R-:W-:Y:S01]  /*2a10*/  ULEA.HI UR5, UR5, UR7, URZ, 0x1f ;  /* 0x0000000705057291 */ /* 0x000fe2000f8ff83f */
[----:B------:R-:W-:Y:S01]  /*2a20*/  SHF.R.S32.HI R13, RZ, 0x1f, R12 ;  /* 0x0000001fff0d7819 */ /* 0x000fe2000001140c */
[----:B------:R-:W-:Y:S01]  /*2a30*/  IMAD R26, R8, -0x2, R22 ;  /* 0xfffffffe081a7824 */ /* 0x000fe200078e0216 */
[----:B------:R-:W-:Y:S01]  /*2a40*/  ULDC.64 UR10, c[0x0][0x5d0] ;  /* 0x00017400000a7ab9 */ /* 0x000fe20000000a00 */
[----:B------:R-:W-:Y:S01]  /*2a50*/  IMAD.SHL.U32 R22, R11, 0x80, RZ ;  /* 0x000000800b167824 */ /* 0x000fe200078e00ff */
[----:B------:R-:W-:Y:S01]  /*2a60*/  ULOP3.LUT UR4, UR4, UR6, URZ, 0x3c, !UPT ;  /* 0x0000000604047292 */ /* 0x000fe2000f8e3c3f */
[----:B------:R-:W-:Y:S01]  /*2a70*/  IMAD R8, R30, UR10, RZ ;  /* 0x0000000a1e087c24 */ /* 0x000fe2000f8e02ff */
[----:B------:R-:W-:Y:S01]  /*2a80*/  USHF.R.U32.HI UR5, URZ, 0x5, UR5 ;  /* 0x000000053f057899 */ /* 0x000fe20008011605 */
[----:B------:R-:W-:Y:S01]  /*2a90*/  LOP3.LUT R23, R24, 0x40, R9, 0xe2, !PT ;  /* 0x0000004018177812 */ /* 0x000fe200078ee209 */
[----:B------:R-:W-:Y:S01]  /*2aa0*/  IMAD.IADD R26, R26, 0x1, -R27 ;  /* 0x000000011a1a7824 */ /* 0x000fe200078e0a1b */
[C---:B------:R-:W-:Y:S01]  /*2ab0*/  ISETP.GE.OR P1, PT, R22.reuse, UR12, P1 ;  /* 0x0000000c16007c0c */ /* 0x040fe20008f26670 */
[C---:B------:R-:W-:Y:S01]  /*2ac0*/  IMAD R11, R71.reuse, UR11, R8 ;  /* 0x0000000b470b7c24 */ /* 0x040fe2000f8e0208 */
[----:B------:R-:W-:Y:S01]  /*2ad0*/  @UP1 ULOP3.LUT UR4, UR4, 0x1, UR5, 0x78, !UPT ;  /* 0x0000000104041892 */ /* 0x000fe2000f8e7805 */
[----:B------:R-:W-:Y:S01]  /*2ae0*/  IMAD.WIDE.U32 R8, R71, UR10, R12 ;  /* 0x0000000a47087c25 */ /* 0x000fe2000f8e000c */
[----:B------:R-:W-:Y:S01]  /*2af0*/  UIMAD UR5, UR5, -0x25, UR8 ;  /* 0xffffffdb050578a4 */ /* 0x000fe2000f8e0208 */
[----:B------:R-:W-:-:S02]  /*2b00*/  IADD3 R25, -R22, UR12, R25 ;  /* 0x0000000c16197c10 */ /* 0x000fc4000fffe119 */
[----:B------:R-:W-:Y:S01]  /*2b10*/  LOP3.LUT R31, R28, R23, R10, 0xfe, !PT ;  /* 0x000000171c1f7212 */ /* 0x000fe200078efe0a */
[----:B------:R-:W-:Y:S02]  /*2b20*/  IMAD.IADD R9, R9, 0x1, R11 ;  /* 0x0000000109097824 */ /* 0x000fe400078e020b */
[----:B------:R-:W-:-:S03]  /*2b30*/  IMAD.MOV.U32 R24, RZ, RZ, -0x1 ;  /* 0xffffffffff187424 */ /* 0x000fc600078e00ff */
[----:B------:R-:W-:Y:S05]  /*2b40*/  @P1 BRA `(.L_x_38) ;  /* 0x0000002400941947 */ /* 0x000fea0003800000 */
[----:B------:R-:W0:Y:S01]  /*2b50*/  LDC.64 R22, c[0x0][0x5c8] ;  /* 0x00017200ff167b82 */ /* 0x000e220000000a00 */
[----:B------:R-:W-:Y:S01]  /*2b60*/  ULDC.64 UR6, c[0x0][0x5c0] ;  /* 0x0001700000067ab9 */ /* 0x000fe20000000a00 */
[----:B------:R-:W-:Y:S01]  /*2b70*/  BSSY B0, `(.L_x_38) ;  /* 0x0000262000007945 */ /* 0x000fe20003800000 */
[-C--:B0-----:R-:W-:Y:S02]  /*2b80*/  IMAD R10, R29, R22.reuse, RZ ;  /* 0x000000161d0a7224 */ /* 0x081fe400078e02ff */
[----:B------:R-:W-:-:S04]  /*2b90*/  IMAD.WIDE.U32 R8, R31, R22, R8 ;  /* 0x000000161f087225 */ /* 0x000fc800078e0008 */
[----:B------:R-:W-:Y:S01]  /*2ba0*/  IMAD R11, R31, R23, R10 ;  /* 0x000000171f0b7224 */ /* 0x000fe200078e020a */
[----:B------:R-:W-:Y:S02]  /*2bb0*/  LEA R10, P1, R22, R8, 0x3 ;  /* 0x00000008160a7211 */ /* 0x000fe400078218ff */
[----:B------:R-:W-:Y:S01]  /*2bc0*/  IADD3 R8, P2, R8, UR6, RZ ;  /* 0x0000000608087c10 */ /* 0x000fe2000ff5e0ff */
[----:B------:R-:W-:Y:S01]  /*2bd0*/  IMAD.IADD R9, R9, 0x1, R11 ;  /* 0x0000000109097824 */ /* 0x000fe200078e020b */
[----:B------:R-:W-:-:S04]  /*2be0*/  IADD3 R10, P3, R10, UR6, RZ ;  /* 0x000000060a0a7c10 */ /* 0x000fc8000ff7e0ff */
[----:B------:R-:W-:Y:S02]  /*2bf0*/  LEA.HI.X R11, R22, R9, R23, 0x3, P1 ;  /* 0x00000009160b7211 */ /* 0x000fe400008f1c17 */
[----:B---3-5:R-:W-:Y:S02]  /*2c00*/  FSETP.NEU.AND P1, PT, R7, RZ, PT ;  /* 0x000000ff0700720b */ /* 0x028fe40003f2d000 */
[----:B------:R-:W-:Y:S02]  /*2c10*/  IADD3.X R9, R9, UR7, RZ, P2, !PT ;  /* 0x0000000709097c10 */ /* 0x000fe400097fe4ff */
[----:B------:R-:W-:-:S09]  /*2c20*/  IADD3.X R11, R11, UR7, RZ, P3, !PT ;  /* 0x000000070b0b7c10 */ /* 0x000fd20009ffe4ff */
[----:B------:R-:W-:Y:S05]  /*2c30*/  @!P1 BRA `(.L_x_39) ;  /* 0x0000001c00149947 */ /* 0x000fea0003800000 */
[----:B------:R-:W-:Y:S01]  /*2c40*/  ULDC.64 UR6, c[0x0][0x5b8] ;  /* 0x00016e0000067ab9 */ /* 0x000fe20000000a00 */
[----:B------:R-:W-:Y:S01]  /*2c50*/  ISETP.GE.AND P2, PT, R26, 0x1, PT ;  /* 0x000000011a00780c */ /* 0x000fe20003f46270 */
[----:B------:R-:W-:Y:S01]  /*2c60*/  IMAD R30, R30, UR6, RZ ;  /* 0x000000061e1e7c24 */ /* 0x000fe2000f8e02ff */
[----:B------:R-:W-:Y:S01]  /*2c70*/  ULDC.64 UR10, c[0x0][0x5a8] ;  /* 0x00016a00000a7ab9 */ /* 0x000fe20000000a00 */
[----:B------:R-:W-:Y:S01]  /*2c80*/  IMAD.WIDE.U32 R22, R71, UR6, R12 ;  /* 0x0000000647167c25 */ /* 0x000fe2000f8e000c */
[----:B------:R-:W-:Y:S01]  /*2c90*/  ISETP.LT.OR P5, PT, R25, 0x1, !P2 ;  /* 0x000000011900780c */ /* 0x000fe200057a1670 */
[----:B------:R-:W-:Y:S02]  /*2ca0*/  BSSY B1, `(.L_x_40) ;  /* 0x000000c000017945 */ /* 0x000fe40003800000 */
[----:B------:R-:W-:Y:S01]  /*2cb0*/  IMAD R71, R71, UR7, R30 ;  /* 0x0000000747477c24 */ /* 0x000fe2000f8e021e */
[----:B------:R-:W-:Y:S02]  /*2cc0*/  ULDC.64 UR6, c[0x0][0x5b0] ;  /* 0x00016c0000067ab9 */ /* 0x000fe40000000a00 */
[----:B------:R-:W-:-:S02]  /*2cd0*/  IMAD R27, R29, UR6, RZ ;  /* 0x000000061d1b7c24 */ /* 0x000fc4000f8e02ff */
[----:B------:R-:W-:Y:S02]  /*2ce0*/  IMAD.IADD R23, R23, 0x1, R71 ;  /* 0x0000000117177824 */ /* 0x000fe400078e0247 */
[C---:B------:R-:W-:Y:S02]  /*2cf0*/  IMAD R27, R31.reuse, UR7, R27 ;  /* 0x000000071f1b7c24 */ /* 0x040fe4000f8e021b */
[----:B------:R-:W-:-:S03]  /*2d00*/  IMAD.WIDE.U32 R12, R31, UR6, R22 ;  /* 0x000000061f0c7c25 */ /* 0x000fc6000f8e0016 */
[----:B------:R-:W-:-:S04]  /*2d10*/  IADD3 R12, P1, R12, UR10, RZ ;  /* 0x0000000a0c0c7c10 */ /* 0x000fc8000ff3e0ff */
[--C-:B------:R-:W-:Y:S02]  /*2d20*/  IADD3.X R13, R13, UR11, R27.reuse, P1, !PT ;  /* 0x0000000b0d0d7c10 */ /* 0x100fe40008ffe41b */
[----:B------:R-:W-:Y:S01]  /*2d30*/  PRMT R27, RZ, 0x7610, R27 ;  /* 0x00007610ff1b7816 */ /* 0x000fe2000000001b */
[----:B------:R-:W-:Y:S06]  /*2d40*/  @P5 BRA `(.L_x_41) ;  /* 0x0000000000045947 */ /* 0x000fec0003800000 */
[----:B------:R0:W5:Y:S02]  /*2d50*/  LDG.E.U8 R27, desc[UR18][R12.64] ;  /* 0x000000120c1b7981 */ /* 0x000164000c1e1100 */
.L_x_41:
[----:B------:R-:W-:Y:S05]  /*2d60*/  BSYNC B1 ;  /* 0x0000000000017941 */ /* 0x000fea0003800000 */
.L_x_40:
[----:B-----5:R-:W-:Y:S01]  /*2d70*/  LOP3.LUT R27, R27, 0xff, RZ, 0xc0, !PT ;  /* 0x000000ff1b1b7812 */ /* 0x020fe200078ec0ff */
[----:B------:R-:W-:Y:S01]  /*2d80*/  BSSY B1, `(.L_x_42) ;  /* 0x000000c000017945 */ /* 0x000fe20003800000 */
[----:B------:R-:W-:Y:S02]  /*2d90*/  ISETP.GE.AND P1, PT, R26, 0x2, PT ;  /* 0x000000021a00780c */ /* 0x000fe40003f26270 */
[----:B------:R-:W-:Y:S02]  /*2da0*/  F2FP.F16.E4M3.UNPACK_B R27, R27 ;  /* 0x0000001bff1b723e */ /* 0x000fe400020006ff */
[----:B------:R-:W-:-:S03]  /*2db0*/  ISETP.LT.OR P3, PT, R25, 0x1, !P1 ;  /* 0x000000011900780c */ /* 0x000fc60004f61670 */
[----:B------:R-:W-:Y:S01]  /*2dc0*/  HADD2.F32 R30, -RZ, R27.H0_H0 ;  /* 0x2000001bff1e7230 */ /* 0x000fe20000004100 */
[----:B------:R-:W-:-:S04]  /*2dd0*/  PRMT R27, RZ, 0x7610, R27 ;  /* 0x00007610ff1b7816 */ /* 0x000fc8000000001b */
[----:B------:R-:W-:-:S04]  /*2de0*/  FMUL R30, R30, R7 ;  /* 0x000000071e1e7220 */ /* 0x000fc80000400000 */
[----:B--2---:R-:W-:-:S05]  /*2df0*/  FFMA R30, R79, R3, R30 ;  /* 0x000000034f1e7223 */ /* 0x004fca000000001e */
[----:B------:R-:W-:-:S05]  /*2e00*/  F2FP.SATFINITE.E4M3.F32.PACK_AB_MERGE_C R33, RZ, R30, RZ ;  /* 0x0000001eff21723e */ /* 0x000fca00048070ff */
[----:B------:R1:W-:Y:S01]  /*2e10*/  @!P5 STG.E.U8 desc[UR18][R8.64], R33 ;  /* 0x000000210800d986 */ /* 0x0003e2000c101112 */
[----:B------:R-:W-:Y:S05]  /*2e20*/  @P3 BRA `(.L_x_43) ;  /* 0x0000000000043947 */ /* 0x000fea0003800000 */
[----:B------:R2:W5:Y:S02]  /*2e30*/  LDG.E.U8 R27, desc[UR18][R12.64+0x1] ;  /* 0x000001120c1b7981 */ /* 0x000564000c1e1100 */
.L_x_43:
[----:B------:R-:W-:Y:S05]  /*2e40*/  BSYNC B1 ;  /* 0x0000000000017941 */ /* 0x000fea0003800000 */
.L_x_42:
[----:B-----5:R-:W-:Y:S01]  /*2e50*/  LOP3.LUT R27, R27, 0xff, RZ, 0xc0, !PT ;  /* 0x000000ff1b1b7812 */ /* 0x020fe200078ec0ff */
[----:B------:R-:W-:Y:S01]  /*2e60*/  BSSY B1, `(.L_x_44) ;  /* 0x0000012000017945 */ /* 0x000fe20003800000 */
[----:B------:R-:W-:Y:S02]  /*2e70*/  IADD3 R31, P5, R31, 0x8, RZ ;  /* 0x000000081f1f7810 */ /* 0x000fe40007fbe0ff */
[----:B------:R-:W-:Y:S02]  /*2e80*/  F2FP.F16.E4M3.UNPACK_B R27, R27 ;  /* 0x0000001bff1b723e */ /* 0x000fe400020006ff */
[----:B------:R-:W-:Y:S01]  /*2e90*/  ISETP.LT.OR P2, PT, R25, 0x9, !P2 ;  /* 0x000000091900780c */ /* 0x000fe20005741670 */
[----:B------:R-:W-:Y:S02]  /*2ea0*/  IMAD.X R29, RZ, RZ, R29, P5 ;  /* 0x000000ffff1d7224 */ /* 0x000fe400028e061d */
[----:B------:R-:W-:Y:S02]  /*2eb0*/  HADD2.F32 R28, -RZ, R27.H0_H0 ;  /* 0x2000001bff1c7230 */ /* 0x000fe40000004100 */
[----:B------:R-:W-:-:S04]  /*2ec0*/  IMAD.WIDE.U32 R22, R31, UR6, R22 ;  /* 0x000000061f167c25 */ /* 0x000fc8000f8e0016 */
[----:B------:R-:W-:Y:S01]  /*2ed0*/  FMUL R27, R28, R7 ;  /* 0x000000071c1b7220 */ /* 0x000fe20000400000 */
[----:B------:R-:W-:Y:S01]  /*2ee0*/  IMAD R28, R29, UR6, RZ ;  /* 0x000000061d1c7c24 */ /* 0x000fe2000f8e02ff */
[----:B------:R-:W-:Y:S02]  /*2ef0*/  IADD3 R22, P5, R22, UR10, RZ ;  /* 0x0000000a16167c10 */ /* 0x000fe4000ffbe0ff */
[----:B------:R-:W-:Y:S01]  /*2f00*/  FFMA R27, R80, R3, R27 ;  /* 0x00000003501b7223 */ /* 0x000fe2000000001b */
[----:B------:R-:W-:-:S04]  /*2f10*/  IMAD R31, R31, UR7, R28 ;  /* 0x000000071f1f7c24 */ /* 0x000fc8000f8e021c */
[----:B------:R-:W-:Y:S02]  /*2f20*/  F2FP.SATFINITE.E4M3.F32.PACK_AB_MERGE_C R29, RZ, R27, RZ ;  /* 0x0000001bff1d723e */ /* 0x000fe400048070ff */
[----:B------:R-:W-:Y:S02]  /*2f30*/  IADD3.X R23, R23, UR11, R31, P5, !PT ;  /* 0x0000000b17177c10 */ /* 0x000fe4000affe41f */
[----:B------:R-:W-:Y:S01]  /*2f40*/  PRMT R27, RZ, 0x7610, R27 ;  /* 0x00007610ff1b7816 */ /* 0x000fe2000000001b */
[----:B------:R3:W-:Y:S01]  /*2f50*/  @!P3 STG.E.U8 desc[UR18][R8.64+0x1], R29 ;  /* 0x0000011d0800b986 */ /* 0x0007e2000c101112 */
[----:B------:R-:W-:Y:S05]  /*2f60*/  @P2 BRA `(.L_x_45) ;  /* 0x0000000000042947 */ /* 0x000fea0003800000 */
[----:B------:R4:W5:Y:S02]  /*2f70*/  LDG.E.U8 R27, desc[UR18][R22.64] ;  /* 0x00000012161b7981 */ /* 0x000964000c1e1100 */
.L_x_45:
[----:B------:R-:W-:Y:S05]  /*2f80*/  BSYNC B1 ;  /* 0x0000000000017941 */ /* 0x000fea0003800000 */
.L_x_44:
[----:B-----5:R-:W-:Y:S01]  /*2f90*/  LOP3.LUT R27, R27, 0xff, RZ, 0xc0, !PT ;  /* 0x000000ff1b1b7812 */ /* 0x020fe200078ec0ff */
[----:B------:R-:W-:Y:S01]  /*2fa0*/  BSSY B1, `(.L_x_46) ;  /* 0x000000b000017945 */ /* 0x000fe20003800000 */
[----:B------:R-:W-:Y:S02]  /*2fb0*/  ISETP.LT.OR P1, PT, R25, 0x9, !P1 ;  /* 0x000000091900780c */ /* 0x000fe40004f21670 */
[----:B------:R-:W-:-:S05]  /*2fc0*/  F2FP.F16.E4M3.UNPACK_B R27, R27 ;  /* 0x0000001bff1b723e */ /* 0x000fca00020006ff */
[----:B------:R-:W-:Y:S01]  /*2fd0*/  HADD2.F32 R28, -RZ, R27.H0_H0 ;  /* 0x2000001bff1c7230 */ /* 0x000fe20000004100 */
[----:B------:R-:W-:-:S04]  /*2fe0*/  PRMT R27, RZ, 0x7610, R27 ;  /* 0x00007610ff1b7816 */ /* 0x000fc8000000001b */
[----:B------:R-:W-:-:S04]  /*2ff0*/  FMUL R28, R28, R7 ;  /* 0x000000071c1c7220 */ /* 0x000fc80000400000 */
[----:B------:R-:W-:-:S05]  /*3000*/  FFMA R28, R77, R3, R28 ;  /* 0x000000034d1c7223 */ /* 0x000fca000000001c */
[----:B---3--:R-:W-:-:S05]  /*3010*/  F2FP.SATFINITE.E4M3.F32.PACK_AB_MERGE_C R29, RZ, R28, RZ ;  /* 0x0000001cff1d723e */ /* 0x008fca00048070ff */
[----:B------:R3:W-:Y:S01]  /*3020*/  @!P2 STG.E.U8 desc[UR18][R10.64], R29 ;  /* 0x0000001d0a00a986 */ /* 0x0007e2000c101112 */
[----:B------:R-:W-:Y:S05]  /*3030*/  @P1 BRA `(.L_x_47) ;  /* 0x0000000000041947 */ /* 0x000fea0003800000 */
[----:B------:R0:W5:Y:S02]  /*3040*/  LDG.E.U8 R27, desc[UR18][R22.64+0x1] ;  /* 0x00000112161b7981 */ /* 0x000164000c1e1100 */
.L_x_47:
[----:B------:R-:W-:Y:S05]  /*3050*/  BSYNC B1 ;  /* 0x0000000000017941 */ /* 0x000fea0003800000 */
.L_x_46:
[----:B-----5:R-:W-:Y:S01]  /*3060*/  LOP3.LUT R27, R27, 0xff, RZ, 0xc0, !PT ;  /* 0x000000ff1b1b7812 */ /* 0x020fe200078ec0ff */
[----:B------:R-:W-:Y:S01]  /*3070*/  BSSY B1, `(.L_x_48) ;  /* 0x000000c000017945 */ /* 0x000fe20003800000 */
[----:B------:R-:W-:Y:S02]  /*3080*/  ISETP.GE.AND P2, PT, R26, 0x9, PT ;  /* 0x000000091a00780c */ /* 0x000fe40003f46270 */
[----:B------:R-:W-:Y:S02]  /*3090*/  F2FP.F16.E4M3.UNPACK_B R27, R27 ;  /* 0x0000001bff1b723e */ /* 0x000fe400020006ff */
[----:B------:R-:W-:-:S03]  /*30a0*/  ISETP.LT.OR P3, PT, R25, 0x1, !P2 ;  /* 0x000000011900780c */ /* 0x000fc60005761670 */
[----:B------:R-:W-:-:S05]  /*30b0*/  HADD2.F32 R28, -RZ, R27.H0_H0 ;  /* 0x2000001bff1c7230 */ /* 0x000fca0000004100 */
[----:B------:R-:W-:-:S04]  /*30c0*/  FMUL R27, R28, R7 ;  /* 0x000000071c1b7220 */ /* 0x000fc80000400000 */
[----:B------:R-:W-:-:S05]  /*30d0*/  FFMA R27, R78, R3, R27 ;  /* 0x000000034e1b7223 */ /* 0x000fca000000001b */
[----:B---3--:R-:W-:Y:S02]  /*30e0*/  F2FP.SATFINITE.E4M3.F32.PACK_AB_MERGE_C R29, RZ, R27, RZ ;  /* 0x0000001bff1d723e */ /* 0x008fe400048070ff */
[----:B------:R-:W-:-:S03]  /*30f0*/  PRMT R27, RZ, 0x7610, R27 ;  /* 0x00007610ff1b7816 */ /* 0x000fc6000000001b */
[----:B------:R3:W-:Y:S01]  /*3100*/  @!P1 STG.E.U8 desc[UR18][R10.64+0x1], R29 ;  /* 0x0000011d0a009986 */ /* 0x0007e2000c101112 */
[----:B------:R-:W-:Y:S05]  /*3110*/  @P3 BRA `(.L_x_49) ;  /* 0x0000000000043947 */ /* 0x000fea0003800000 */
[----:B------:R0:W5:Y:S02]  /*3120*/  LDG.E.U8 R27, desc[UR18][R12.64+0x8] ;  /* 0x000008120c1b7981 */ /* 0x000164000c1e1100 */
.L_x_49:
[----:B------:R-:W-:Y:S05]  /*3130*/  BSYNC B1 ;  /* 0x0000000000017941 */ /* 0x000fea0003800000 */
.L_x_48:
        /* <DEDUP_REMOVED lines=13> */
.L_x_51:
[----:B------:R-:W-:Y:S05]  /*3210*/  BSYNC B1 ;  /* 0x0000000000017941 */ /* 0x000fea0003800000 */
.L_x_50:
[----:B-----5:R-:W-:Y:S01]  /*3220*/  LOP3.LUT R27, R27, 0xff, RZ, 0xc0, !PT ;  /* 0x000000ff1b1b7812 */ /* 0x020fe200078ec0ff */
[----:B------:R-:W-:Y:S01]  /*3230*/  BSSY B1, `(.L_x_52) ;  /* 0x000000b000017945 */ /* 0x000fe20003800000 */
[----:B------:R-:W-:Y:S02]  /*3240*/  ISETP.LT.OR P2, PT, R25, 0x9, !P2 ;  /* 0x000000091900780c */ /* 0x000fe40005741670 */
[----:B------:R-:W-:-:S05]  /*3250*/  F2FP.F16.E4M3.UNPACK_B R27, R27 ;  /* 0x0000001bff1b723e */ /* 0x000fca00020006ff */
        /* <DEDUP_REMOVED lines=8> */
.L_x_53:
[----:B------:R-:W-:Y:S05]  /*32e0*/  BSYNC B1 ;  /* 0x0000000000017941 */ /* 0x000fea0003800000 */
.L_x_52:
        /* <DEDUP_REMOVED lines=12> */
.L_x_55:
[----:B------:R-:W-:Y:S05]  /*33b0*/  BSYNC B1 ;  /* 0x0000000000017941 */ /* 0x000fea0003800000 */
.L_x_54:
        /* <DEDUP_REMOVED lines=13> */
.L_x_57:
[----:B------:R-:W-:Y:S05]  /*3490*/  BSYNC B1 ;  /* 0x0000000000017941 */ /* 0x000fea0003800000 */
.L_x_56:
        /* <DEDUP_REMOVED lines=13> */
.L_x_59:
[----:B------:R-:W-:Y:S05]  /*3570*/  BSYNC B1 ;  /* 0x0000000000017941 */ /* 0x000fea0003800000 */
.L_x_58:
        /* <DEDUP_REMOVED lines=12> */
.L_x_61:
[----:B------:R-:W-:Y:S05]  /*3640*/  BSYNC B1 ;  /* 0x0000000000017941 */ /* 0x000fea0003800000 */
.L_x_60:
        /* <DEDUP_REMOVED lines=12> */
.L_x_63:
[----:B------:R-:W-:Y:S05]  /*3710*/  BSYNC B1 ;  /* 0x0000000000017941 */ /* 0x000fea0003800000 */
.L_x_62:
        /* <DEDUP_REMOVED lines=13> */
.L_x_65:
[----:B------:R-:W-:Y:S05]  /*37f0*/  BSYNC B1 ;  /* 0x0000000000017941 */ /* 0x000fea0003800000 */
.L_x_64:
        /* <DEDUP_REMOVED lines=13> */
.L_x_67:
[----:B------:R-:W-:Y:S05]  /*38d0*/  BSYNC B1 ;  /* 0x0000000000017941 */ /* 0x000fea0003800000 */
.L_x_66:
        /* <DEDUP_REMOVED lines=12> */
.L_x_69:
[----:B------:R-:W-:Y:S05]  /*39a0*/  BSYNC B1 ;  /* 0x0000000000017941 */ /* 0x000fea0003800000 */
.L_x_68:
        /* <DEDUP_REMOVED lines=12> */
.L_x_71:
[----:B------:R-:W-:Y:S05]  /*3a70*/  BSYNC B1 ;  /* 0x0000000000017941 */ /* 0x000fea0003800000 */
.L_x_70:
        /* <DEDUP_REMOVED lines=13> */
.L_x_73:
[----:B------:R-:W-:Y:S05]  /*3b50*/  BSYNC B1 ;  /* 0x0000000000017941 */ /* 0x000fea0003800000 */
.L_x_72:
        /* <DEDUP_REMOVED lines=13> */
.L_x_75:
[----:B------:R-:W-:Y:S05]  /*3c30*/  BSYNC B1 ;  /* 0x0000000000017941 */ /* 0x000fea0003800000 */
.L_x_74:
        /* <DEDUP_REMOVED lines=12> */
.L_x_77:
[----:B------:R-:W-:Y:S05]  /*3d00*/  BSYNC B1 ;  /* 0x0000000000017941 */ /* 0x000fea0003800000 */
.L_x_76:
        /* <DEDUP_REMOVED lines=12> */
.L_x_79:
[----:B------:R-:W-:Y:S05]  /*3dd0*/  BSYNC B1 ;  /* 0x0000000000017941 */ /* 0x000fea0003800000 */
.L_x_78:
        /* <DEDUP_REMOVED lines=13> */
.L_x_81:
[----:B------:R-:W-:Y:S05]  /*3eb0*/  BSYNC B1 ;  /* 0x0000000000017941 */ /* 0x000fea0003800000 */
.L_x_80:
        /* <DEDUP_REMOVED lines=13> */
.L_x_83:
[----:B------:R-:W-:Y:S05]  /*3f90*/  BSYNC B1 ;  /* 0x0000000000017941 */ /* 0x000fea0003800000 */
.L_x_82:
        /* <DEDUP_REMOVED lines=12> */
.L_x_85:
[----:B------:R-:W-:Y:S05]  /*4060*/  BSYNC B1 ;  /* 0x0000000000017941 */ /* 0x000fea0003800000 */
.L_x_84:
        /* <DEDUP_REMOVED lines=12> */
.L_x_87:
[----:B------:R-:W-:Y:S05]  /*4130*/  BSYNC B1 ;  /* 0x0000000000017941 */ /* 0x000fea0003800000 */
.L_x_86:
        /* <DEDUP_REMOVED lines=13> */
.L_x_89:
[----:B------:R-:W-:Y:S05]  /*4210*/  BSYNC B1 ;  /* 0x0000000000017941 */ /* 0x000fea0003800000 */
.L_x_88:
[----:B-----5:R-:W-:Y:S01]  /*4220*/  LOP3.LUT R27, R27, 0xff, RZ, 0xc0, !PT ;  /* 0x000000ff1b1b7812 */ /* 0x020fe200078ec0ff */
[----:B------:R-:W-:Y:S01]  /*4230*/  BSSY B1, `(.L_x_90) ;  /* 0x000000c000017945 */ /* 0x000fe20003800000 */
[----:B------:R-:W-:Y:S02]  /*4240*/  ISETP.GE.AND P1, PT, R26, 0x32, PT ;  /* 0x000000321a00780c */ /* 0x000fe40003f26270 */
[----:B------:R-:W-:Y:S02]  /*4250*/  F2FP.F16.E4M3.UNPACK_B R27, R27 ;  /* 0x0000001bff1b723e */ /* 0x000fe400020006ff */
[----:B------:R-:W-:-:S03]  /*4260*/  ISETP.LT.OR P5, PT, R25, 0x1, !P1 ;  /* 0x000000011900780c */ /* 0x000fc60004fa1670 */
[----:B------:R-:W-:-:S05]  /*4270*/  HADD2.F32 R28, -RZ, R27.H0_H0 ;  /* 0x2000001bff1c7230 */ /* 0x000fca0000004100 */
[----:B------:R-:W-:-:S04]  /*4280*/  FMUL R28, R28, R7 ;  /* 0x000000071c1c7220 */ /* 0x000fc80000400000 */
[----:B------:R-:W-:Y:S01]  /*4290*/  FFMA R28, R21, R3, R28 ;  /* 0x00000003151c7223 */ /* 0x000fe2000000001c */
[----:B------:R-:W-:-:S04]  /*42a0*/  PRMT R21, RZ, 0x7610, R21 ;  /* 0x00007610ff157816 */ /* 0x000fc80000000015 */
[----:B------:R-:W-:-:S05]  /*42b0*/  F2FP.SATFINITE.E4M3.F32.PACK_AB_MERGE_C R27, RZ, R28, RZ ;  /* 0x0000001cff1b723e */ /* 0x000fca00048070ff */
[----:B------:R0:W-:Y:S01]  /*42c0*/  @!P3 STG.E.U8 desc[UR18][R8.64+0x30], R27 ;  /* 0x0000301b0800b986 */ /* 0x0001e2000c101112 */
[----:B------:R-:W-:Y:S05]  /*42d0*/  @P5 BRA `(.L_x_91) ;  /* 0x0000000000045947 */ /* 0x000fea0003800000 */
[----:B------:R0:W5:Y:S02]  /*42e0*/  LDG.E.U8 R21, desc[UR18][R12.64+0x31] ;  /* 0x000031120c157981 */ /* 0x000164000c1e1100 */
.L_x_91:
[----:B------:R-:W-:Y:S05]  /*42f0*/  BSYNC B1 ;  /* 0x0000000000017941 */ /* 0x000fea0003800000 */
.L_x_90:
[----:B-----5:R-:W-:Y:S01]  /*4300*/  LOP3.LUT R21, R21, 0xff, RZ, 0xc0, !PT ;  /* 0x000000ff15157812 */ /* 0x020fe200078ec0ff */
[----:B------:R-:W-:Y:S01]  /*4310*/  BSSY B1, `(.L_x_92) ;  /* 0x000000b000017945 */ /* 0x000fe20003800000 */
[----:B------:R-:W-:Y:S02]  /*4320*/  ISETP.LT.OR P2, PT, R25, 0x9, !P2 ;  /* 0x000000091900780c */ /* 0x000fe40005741670 */
[----:B------:R-:W-:-:S05]  /*4330*/  F2FP.F16.E4M3.UNPACK_B R21, R21 ;  /* 0x00000015ff15723e */ /* 0x000fca00020006ff */
        /* <DEDUP_REMOVED lines=8> */
.L_x_93:
[----:B------:R-:W-:Y:S05]  /*43c0*/  BSYNC B1 ;  /* 0x0000000000017941 */ /* 0x000fea0003800000 */
.L_x_92:
        /* <DEDUP_REMOVED lines=8> */
[----:B0-----:R-:W-:-:S05]  /*4450*/  F2FP.SATFINITE.E4M3.F32.PACK_AB_MERGE_C R21, RZ, R20, RZ ;  /* 0x00000014ff15723e */ /* 0x001fca00048070ff */
[----:B------:R0:W-:Y:S01]  /*4460*/  @!P2 STG.E.U8 desc[UR18][R10.64+0x30], R21 ;  /* 0x000030150a00a986 */ /* 0x0001e2000c101112 */
[----:B------:R-:W-:Y:S05]  /*4470*/  @P1 BRA `(.L_x_95) ;  /* 0x0000000000041947 */ /* 0x000fea0003800000 */
[----:B------:R0:W5:Y:S02]  /*4480*/  LDG.E.U8 R19, desc[UR18][R22.64+0x31] ;  /* 0x0000311216137981 */ /* 0x000164000c1e1100 */
.L_x_95:
[----:B------:R-:W-:Y:S05]  /*4490*/  BSYNC B1 ;  /* 0x0000000000017941 */ /* 0x000fea0003800000 */
.L_x_94:
        /* <DEDUP_REMOVED lines=13> */
.L_x_97:
[----:B------:R-:W-:Y:S05]  /*4570*/  BSYNC B1 ;  /* 0x0000000000017941 */ /* 0x000fea0003800000 */
.L_x_96:
        /* <DEDUP_REMOVED lines=13> */
.L_x_99:
[----:B------:R-:W-:Y:S05]  /*4650*/  BSYNC B1 ;  /* 0x0000000000017941 */ /* 0x000fea0003800000 */
.L_x_98:
[----:B-----5:R-:W-:Y:S01]  /*4660*/  LOP3.LUT R17, R17, 0xff, RZ, 0xc0, !PT ;  /* 0x000000ff11117812 */ /* 0x020fe200078ec0ff */
[----:B------:R-:W-:Y:S01]  /*4670*/  BSSY B1, `(.L_x_100) ;  /* 0x000000b000017945 */ /* 0x000fe20003800000 */
[----:B------:R-:W-:Y:S02]  /*4680*/  ISETP.LT.OR P2, PT, R25, 0x9, !P2 ;  /* 0x000000091900780c */ /* 0x000fe40005741670 */
[----:B------:R-:W-:-:S05]  /*4690*/  F2FP.F16.E4M3.UNPACK_B R17, R17 ;  /* 0x00000011ff11723e */ /* 0x000fca00020006ff */
[----:B0-2---:R-:W-:-:S05]  /*46a0*/  HADD2.F32 R12, -RZ, R17.H0_H0 ;  /* 0x20000011ff0c7230 */ /* 0x005fca0000004100 */
[----:B------:R-:W-:Y:S01]  /*46b0*/  FMUL R13, R12, R7 ;  /* 0x000000070c0d7220 */ /* 0x000fe20000400000 */
[----:B------:R-:W-:-:S03]  /*46c0*/  PRMT R12, RZ, 0x7610, R12 ;  /* 0x00007610ff0c7816 */ /* 0x000fc6000000000c */
[----:B------:R-:W-:-:S05]  /*46d0*/  FFMA R13, R16, R3, R13 ;  /* 0x00000003100d7223 */ /* 0x000fca000000000d */
[----:B------:R-:W-:-:S05]  /*46e0*/  F2FP.SATFINITE.E4M3.F32.PACK_AB_MERGE_C R13, RZ, R13, RZ ;  /* 0x0000000dff0d723e */ /* 0x000fca00048070ff */
[----:B------:R0:W-:Y:S01]  /*46f0*/  @!P5 STG.E.U8 desc[UR18][R8.64+0x39], R13 ;  /* 0x0000390d0800d986 */ /* 0x0001e2000c101112 */
[----:B------:R-:W-:Y:S05]  /*4700*/  @P2 BRA `(.L_x_101) ;  /* 0x0000000000042947 */ /* 0x000fea0003800000 */
[----:B------:R2:W5:Y:S02]  /*4710*/  LDG.E.U8 R12, desc[UR18][R22.64+0x38] ;  /* 0x00003812160c7981 */ /* 0x000564000c1e1100 */
.L_x_101:
[----:B------:R-:W-:Y:S05]  /*4720*/  BSYNC B1 ;  /* 0x0000000000017941 */ /* 0x000fea0003800000 */
.L_x_100:
[----:B-----5:R-:W-:Y:S01]  /*4730*/  LOP3.LUT R12, R12, 0xff, RZ, 0xc0, !PT ;  /* 0x000000ff0c0c7812 */ /* 0x020fe200078ec0ff */
[----:B------:R-:W-:Y:S01]  /*4740*/  BSSY B1, `(.L_x_102) ;  /* 0x000000b000017945 */ /* 0x000fe20003800000 */
[----:B------:R-:W-:Y:S02]  /*4750*/  ISETP.LT.OR P1, PT, R25, 0x9, !P1 ;  /* 0x000000091900780c */ /* 0x000fe40004f21670 */
[----:B------:R-:W-:Y:S02]  /*4760*/  F2FP.F16.E4M3.UNPACK_B R12, R12 ;  /* 0x0000000cff0c723e */ /* 0x000fe400020006ff */
[----:B01----:R-:W-:-:S03]  /*4770*/  PRMT R8, RZ, 0x7610, R8 ;  /* 0x00007610ff087816 */ /* 0x003fc60000000008 */
[----:B------:R-:W-:-:S05]  /*4780*/  HADD2.F32 R12, -RZ, R12.H0_H0 ;  /* 0x2000000cff0c7230 */ /* 0x000fca0000004100 */
[----:B------:R-:W-:-:S04]  /*4790*/  FMUL R12, R12, R7 ;  /* 0x000000070c0c7220 */ /* 0x000fc80000400000 */
[----:B------:R-:W-:-:S05]  /*47a0*/  FFMA R12, R15, R3, R12 ;  /* 0x000000030f0c7223 */ /* 0x000fca000000000c */
[----:B------:R-:W-:-:S05]  /*47b0*/  F2FP.SATFINITE.E4M3.F32.PACK_AB_MERGE_C R9, RZ, R12, RZ ;  /* 0x0000000cff09723e */ /* 0x000fca00048070ff */
[----:B------:R0:W-:Y:S01]  /*47c0*/  @!P2 STG.E.U8 desc[UR18][R10.64+0x38], R9 ;  /* 0x000038090a00a986 */ /* 0x0001e2000c101112 */
[----:B------:R-:W-:Y:S05]  /*47d0*/  @P1 BRA `(.L_x_103) ;  /* 0x0000000000041947 */ /* 0x000fea0003800000 */
[----:B------:R1:W5:Y:S02]  /*47e0*/  LDG.E.U8 R8, desc[UR18][R22.64+0x39] ;  /* 0x0000391216087981 */ /* 0x000364000c1e1100 */
.L_x_103:
[----:B------:R-:W-:Y:S05]  /*47f0*/  BSYNC B1 ;  /* 0x0000000000017941 */ /* 0x000fea0003800000 */
.L_x_102:
[----:B------:R-:W-:Y:S05]  /*4800*/  @P1 BRA `(.L_x_104) ;  /* 0x0000000800601947 */ /* 0x000fea0003800000 */
[----:B-----5:R-:W-:-:S04]  /*4810*/  LOP3.LUT R8, R8, 0xff, RZ, 0xc0, !PT ;  /* 0x000000ff08087812 */ /* 0x020fc800078ec0ff */
[----:B------:R-:W-:-:S05]  /*4820*/  F2FP.F16.E4M3.UNPACK_B R8, R8 ;  /* 0x00000008ff08723e */ /* 0x000fca00020006ff */
[----:B------:R-:W-:-:S05]  /*4830*/  HADD2.F32 R8, -RZ, R8.H0_H0 ;  /* 0x20000008ff087230 */ /* 0x000fca0000004100 */
[----:B0-----:R-:W-:-:S04]  /*4840*/  FMUL R9, R8, R7 ;  /* 0x0000000708097220 */ /* 0x001fc80000400000 */
[----:B------:R-:W-:-:S05]  /*4850*/  FFMA R9, R14, R3, R9 ;  /* 0x000000030e097223 */ /* 0x000fca0000000009 */
[----:B------:R-:W-:-:S05]  /*4860*/  F2FP.SATFINITE.E4M3.F32.PACK_AB_MERGE_C R9, RZ, R9, RZ ;  /* 0x00000009ff09723e */ /* 0x000fca00048070ff */
[----:B------:R0:W-:Y:S01]  /*4870*/  STG.E.U8 desc[UR18][R10.64+0x39], R9 ;  /* 0x000039090a007986 */ /* 0x0001e2000c101112 */
[----:B------:R-:W-:Y:S05]  /*4880*/  BRA `(.L_x_104) ;  /* 0x0000000800407947 */ /* 0x000fea0003800000 */
.L_x_39:
[----:B------:R-:W-:Y:S01]  /*4890*/  ISETP.GE.AND P1, PT, R26, 0x2, PT ;  /* 0x000000021a00780c */ /* 0x000fe20003f26270 */
[-C--:B--2---:R-:W-:Y:S01]  /*48a0*/  FMUL R80, R80, R3.reuse ;  /* 0x0000000350507220 */ /* 0x084fe20000400000 */
[----:B------:R-:W-:Y:S01]  /*48b0*/  ISETP.GE.AND P3, PT, R26, 0x1, PT ;  /* 0x000000011a00780c */ /* 0x000fe20003f66270 */
[-C--:B------:R-:W-:Y:S01]  /*48c0*/  FMUL R79, R79, R3.reuse ;  /* 0x000000034f4f7220 */ /* 0x080fe20000400000 */
[----:B------:R-:W-:Y:S01]  /*48d0*/  ISETP.LT.OR P5, PT, R25, 0x1, !P1 ;  /* 0x000000011900780c */ /* 0x000fe20004fa1670 */
[-C--:B------:R-:W-:Y:S01]  /*48e0*/  FMUL R77, R77, R3.reuse ;  /* 0x000000034d4d7220 */ /* 0x080fe20000400000 */
[C---:B------:R-:W-:Y:S01]  /*48f0*/  ISETP.LT.OR P2, PT, R25.reuse, 0x1, !P3 ;  /* 0x000000011900780c */ /* 0x040fe20005f41670 */
[-C--:B------:R-:W-:Y:S01]  /*4900*/  FMUL R78, R78, R3.reuse ;  /* 0x000000034e4e7220 */ /* 0x080fe20000400000 */
[----:B------:R-:W-:Y:S01]  /*4910*/  ISETP.LT.OR P3, PT, R25, 0x9, !P3 ;  /* 0x000000091900780c */ /* 0x000fe20005f61670 */
[-C--:B------:R-:W-:Y:S01]  /*4920*/  FMUL R75, R75, R3.reuse ;  /* 0x000000034b4b7220 */ /* 0x080fe20000400000 */
[----:B------:R-:W-:Y:S01]  /*4930*/  F2FP.SATFINITE.E4M3.F32.PACK_AB_MERGE_C R13, RZ, R80, RZ ;  /* 0x00000050ff0d723e */ /* 0x000fe200048070ff */
[----:B------:R-:W-:Y:S01]  /*4940*/  FMUL R76, R76, R3 ;  /* 0x000000034c4c7220 */ /* 0x000fe20000400000 */
[----:B------:R-:W-:Y:S01]  /*4950*/  F2FP.SATFINITE.E4M3.F32.PACK_AB_MERGE_C R79, RZ, R79, RZ ;  /* 0x0000004fff4f723e */ /* 0x000fe200048070ff */
[----:B------:R-:W-:Y:S01]  /*4960*/  FMUL R73, R73, R3 ;  /* 0x0000000349497220 */ /* 0x000fe20000400000 */
[----:B------:R-:W-:Y:S01]  /*4970*/  F2FP.SATFINITE.E4M3.F32.PACK_AB_MERGE_C R77, RZ, R77, RZ ;  /* 0x0000004dff4d723e */ /* 0x000fe200048070ff */
[-C--:B------:R-:W-:Y:S01]  /*4980*/  FMUL R74, R74, R3.reuse ;  /* 0x000000034a4a7220 */ /* 0x080fe20000400000 */
[C---:B------:R-:W-:Y:S01]  /*4990*/  ISETP.LT.OR P1, PT, R25.reuse, 0x9, !P1 ;  /* 0x000000091900780c */ /* 0x040fe20004f21670 */
[----:B------:R0:W-:Y:S01]  /*49a0*/  @!P5 STG.E.U8 desc[UR18][R8.64+0x1], R13 ;  /* 0x0000010d0800d986 */ /* 0x0001e2000c101112 */
[----:B------:R-:W-:Y:S01]  /*49b0*/  ISETP.GE.AND P5, PT, R26, 0x9, PT ;  /* 0x000000091a00780c */ /* 0x000fe20003fa6270 */
[----:B------:R-:W-:Y:S01]  /*49c0*/  FMUL R72, R72, R3 ;  /* 0x0000000348487220 */ /* 0x000fe20000400000 */
[----:B------:R-:W-:Y:S01]  /*49d0*/  F2FP.SATFINITE.E4M3.F32.PACK_AB_MERGE_C R75, RZ, R75, RZ ;  /* 0x0000004bff4b723e */ /* 0x000fe200048070ff */
[----:B------:R-:W-:Y:S01]  /*49e0*/  @!P2 STG.E.U8 desc[UR18][R8.64], R79 ;  /* 0x0000004f0800a986 */ /* 0x000fe2000c101112 */
[----:B------:R-:W-:Y:S01]  /*49f0*/  ISETP.GE.AND P2, PT, R26, 0xa, PT ;  /* 0x0000000a1a00780c */ /* 0x000fe20003f46270 */
[-C--:B------:R-:W-:Y:S01]  /*4a00*/  FMUL R70, R70, R3.reuse ;  /* 0x0000000346467220 */ /* 0x080fe20000400000 */
[----:B------:R-:W-:Y:S01]  /*4a10*/  F2FP.SATFINITE.E4M3.F32.PACK_AB_MERGE_C R23, RZ, R76, RZ ;  /* 0x0000004cff17723e */ /* 0x000fe200048070ff */
[----:B------:R-:W-:Y:S01]  /*4a20*/  @!P3 STG.E.U8 desc[UR18][R10.64], R77 ;  /* 0x0000004d0a00b986 */ /* 0x000fe2000c101112 */
[----:B------:R-:W-:Y:S01]  /*4a30*/  ISETP.LT.OR P3, PT, R25, 0x1, !P5 ;  /* 0x000000011900780c */ /* 0x000fe20006f61670 */
[-C--:B------:R-:W-:Y:S01]  /*4a40*/  FMUL R69, R69, R3.reuse ;  /* 0x0000000345457220 */ /* 0x080fe20000400000 */
[C---:B------:R-:W-:Y:S01]  /*4a50*/  ISETP.LT.OR P6, PT, R25.reuse, 0x1, !P2 ;  /* 0x000000011900780c */ /* 0x040fe200057c1670 */
[-C--:B------:R-:W-:Y:S01]  /*4a60*/  FMUL R68, R68, R3.reuse ;  /* 0x0000000344447220 */ /* 0x080fe20000400000 */
[----:B------:R-:W-:Y:S01]  /*4a70*/  ISETP.LT.OR P5, PT, R25, 0x9, !P5 ;  /* 0x000000091900780c */ /* 0x000fe20006fa1670 */
[-C--:B------:R-:W-:Y:S01]  /*4a80*/  FMUL R67, R67, R3.reuse ;  /* 0x0000000343437220 */ /* 0x080fe20000400000 */
[----:B0-----:R-:W-:Y:S01]  /*4a90*/  F2FP.SATFINITE.E4M3.F32.PACK_AB_MERGE_C R13, RZ, R78, RZ ;  /* 0x0000004eff0d723e */ /* 0x001fe200048070ff */
[----:B------:R-:W-:Y:S01]  /*4aa0*/  FMUL R66, R66, R3 ;  /* 0x0000000342427220 */ /* 0x000fe20000400000 */
[----:B------:R-:W-:Y:S01]  /*4ab0*/  F2FP.SATFINITE.E4M3.F32.PACK_AB_MERGE_C R73, RZ, R73, RZ ;  /* 0x00000049ff49723e */ /* 0x000fe200048070ff */
[-C--:B------:R-:W-:Y:S01]  /*4ac0*/  FMUL R65, R65, R3.reuse ;  /* 0x0000000341417220 */ /* 0x080fe20000400000 */
[C---:B------:R-:W-:Y:S01]  /*4ad0*/  ISETP.LT.OR P2, PT, R25.reuse, 0x9, !P2 ;  /* 0x000000091900780c */ /* 0x040fe20005741670 */
[----:B------:R0:W-:Y:S01]  /*4ae0*/  @!P1 STG.E.U8 desc[UR18][R10.64+0x1], R13 ;  /* 0x0000010d0a009986 */ /* 0x0001e2000c101112 */
[----:B------:R-:W-:Y:S01]  /*4af0*/  ISETP.GE.AND P1, PT, R26, 0x12, PT ;  /* 0x000000121a00780c */ /* 0x000fe20003f26270 */
[-C--:B------:R-:W-:Y:S01]  /*4b00*/  FMUL R64, R64, R3.reuse ;  /* 0x0000000340407220 */ /* 0x080fe20000400000 */
[----:B------:R-:W-:Y:S01]  /*4b10*/  F2FP.SATFINITE.E4M3.F32.PACK_AB_MERGE_C R27, RZ, R70, RZ ;  /* 0x00000046ff1b723e */ /* 0x000fe200048070ff */
[----:B------:R-:W-:Y:S01]  /*4b20*/  @!P3 STG.E.U8 desc[UR18][R8.64+0x8], R75 ;  /* 0x0000084b0800b986 */ /* 0x000fe2000c101112 */
[----:B------:R-:W-:Y:S01]  /*4b30*/  ISETP.GE.AND P3, PT, R26, 0x11, PT ;  /* 0x000000111a00780c */ /* 0x000fe20003f66270 */
[----:B------:R-:W-:Y:S01]  /*4b40*/  FMUL R62, R62, R3 ;  /* 0x000000033e3e7220 */ /* 0x000fe20000400000 */
[----:B------:R-:W-:Y:S01]  /*4b50*/  F2FP.SATFINITE.E4M3.F32.PACK_AB_MERGE_C R69, RZ, R69, RZ ;  /* 0x00000045ff45723e */ /* 0x000fe200048070ff */
[----:B------:R1:W-:Y:S01]  /*4b60*/  @!P6 STG.E.U8 desc[UR18][R8.64+0x9], R23 ;  /* 0x000009170800e986 */ /* 0x0003e2000c101112 */
[----:B------:R-:W-:Y:S01]  /*4b70*/  ISETP.LT.OR P6, PT, R25, 0x1, !P1 ;  /* 0x000000011900780c */ /* 0x000fe20004fc1670 */
[-C--:B------:R-:W-:Y:S01]  /*4b80*/  FMUL R63, R63, R3.reuse ;  /* 0x000000033f3f7220 */ /* 0x080fe20000400000 */
[C---:B------:R-:W-:Y:S01]  /*4b90*/  ISETP.LT.OR P1, PT, R25.reuse, 0x9, !P1 ;  /* 0x000000091900780c */ /* 0x040fe20004f21670 */
[----:B------:R-:W-:Y:S01]  /*4ba0*/  @!P5 STG.E.U8 desc[UR18][R10.64+0x8], R73 ;  /* 0x000008490a00d986 */ /* 0x000fe2000c101112 */
[----:B------:R-:W-:Y:S01]  /*4bb0*/  ISETP.LT.OR P5, PT, R25, 0x1, !P3 ;  /* 0x000000011900780c */ /* 0x000fe20005fa1670 */
[-C--:B------:R-:W-:Y:S01]  /*4bc0*/  FMUL R61, R61, R3.reuse ;  /* 0x000000033d3d7220 */ /* 0x080fe20000400000 */
[----:B------:R-:W-:Y:S01]  /*4bd0*/  ISETP.LT.OR P3, PT, R25, 0x9, !P3 ;  /* 0x000000091900780c */ /* 0x000fe20005f61670 */
[-C--:B------:R-:W-:Y:S01]  /*4be0*/  FMUL R60, R60, R3.reuse ;  /* 0x000000033c3c7220 */ /* 0x080fe20000400000 */
[----:B0-----:R-:W-:Y:S01]  /*4bf0*/  F2FP.SATFINITE.E4M3.F32.PACK_AB_MERGE_C R13, RZ, R74, RZ ;  /* 0x0000004aff0d723e */ /* 0x001fe200048070ff */
[----:B------:R-:W-:Y:S01]  /*4c00*/  FMUL R58, R58, R3 ;  /* 0x000000033a3a7220 */ /* 0x000fe20000400000 */
[----:B------:R-:W-:Y:S01]  /*4c10*/  F2FP.SATFINITE.E4M3.F32.PACK_AB_MERGE_C R67, RZ, R67, RZ ;  /* 0x00000043ff43723e */ /* 0x000fe200048070ff */
[-C--:B------:R-:W-:Y:S01]  /*4c20*/  FMUL R59, R59, R3.reuse ;  /* 0x000000033b3b7220 */ /* 0x080fe20000400000 */
[----:B-1----:R-:W-:Y:S01]  /*4c30*/  F2FP.SATFINITE.E4M3.F32.PACK_AB_MERGE_C R23, RZ, R72, RZ ;  /* 0x00000048ff17723e */ /* 0x002fe200048070ff */
[----:B------:R0:W-:Y:S01]  /*4c40*/  @!P2 STG.E.U8 desc[UR18][R10.64+0x9], R13 ;  /* 0x0000090d0a00a986 */ /* 0x0001e2000c101112 */
[C---:B------:R-:W-:Y:S01]  /*4c50*/  ISETP.GE.AND P2, PT, R26.reuse, 0x1a, PT ;  /* 0x0000001a1a00780c */ /* 0x040fe20003f46270 */
[----:B------:R-:W-:Y:S01]  /*4c60*/  FMUL R57, R57, R3 ;  /* 0x0000000339397220 */ /* 0x000fe20000400000 */
[----:B------:R-:W-:Y:S01]  /*4c70*/  F2FP.SATFINITE.E4M3.F32.PACK_AB_MERGE_C R65, RZ, R65, RZ ;  /* 0x00000041ff41723e */ /* 0x000fe200048070ff */
[----:B------:R1:W-:Y:S01]  /*4c80*/  @!P5 STG.E.U8 desc[UR18][R8.64+0x10], R23 ;  /* 0x000010170800d986 */ /* 0x0003e2000c101112 */
[----:B------:R-:W-:Y:S01]  /*4c90*/  ISETP.GE.AND P5, PT, R26, 0x19, PT ;  /* 0x000000191a00780c */ /* 0x000fe20003fa6270 */
[----:B------:R-:W-:Y:S01]  /*4ca0*/  FMUL R56, R56, R3 ;  /* 0x0000000338387220 */ /* 0x000fe20000400000 */
[----:B------:R-:W-:Y:S01]  /*4cb0*/  F2FP.SATFINITE.E4M3.F32.PACK_AB_MERGE_C R63, RZ, R63, RZ ;  /* 0x0000003fff3f723e */ /* 0x000fe200048070ff */
[----:B------:R-:W-:Y:S01]  /*4cc0*/  @!P6 STG.E.U8 desc[UR18][R8.64+0x11], R27 ;  /* 0x0000111b0800e986 */ /* 0x000fe2000c101112 */
[----:B------:R-:W-:Y:S01]  /*4cd0*/  ISETP.LT.OR P6, PT, R25, 0x1, !P2 ;  /* 0x000000011900780c */ /* 0x000fe200057c1670 */
[-C--:B------:R-:W-:Y:S01]  /*4ce0*/  FMUL R21, R21, R3.reuse ;  /* 0x0000000315157220 */ /* 0x080fe20000400000 */
[C---:B------:R-:W-:Y:S01]  /*4cf0*/  ISETP.LT.OR P2, PT, R25.reuse, 0x9, !P2 ;  /* 0x000000091900780c */ /* 0x040fe20005741670 */
[----:B------:R-:W-:Y:S01]  /*4d00*/  @!P3 STG.E.U8 desc[UR18][R10.64+0x10], R69 ;  /* 0x000010450a00b986 */ /* 0x000fe2000c101112 */
[C---:B------:R-:W-:Y:S01]  /*4d10*/  ISETP.LT.OR P3, PT, R25.reuse, 0x1, !P5 ;  /* 0x000000011900780c */ /* 0x040fe20006f61670 */
[-C--:B------:R-:W-:Y:S01]  /*4d20*/  FMUL R20, R20, R3.reuse ;  /* 0x0000000314147220 */ /* 0x080fe20000400000 */
[----:B------:R-:W-:Y:S01]  /*4d30*/  ISETP.LT.OR P5, PT, R25, 0x9, !P5 ;  /* 0x000000091900780c */ /* 0x000fe20006fa1670 */
[-C--:B------:R-:W-:Y:S01]  /*4d40*/  FMUL R19, R19, R3.reuse ;  /* 0x0000000313137220 */ /* 0x080fe20000400000 */
[----:B0-----:R-:W-:Y:S01]  /*4d50*/  F2FP.SATFINITE.E4M3.F32.PACK_AB_MERGE_C R13, RZ, R68, RZ ;  /* 0x00000044ff0d723e */ /* 0x001fe200048070ff */
[-C--:B------:R-:W-:Y:S01]  /*4d60*/  FMUL R18, R18, R3.reuse ;  /* 0x0000000312127220 */ /* 0x080fe20000400000 */
[----:B-1----:R-:W-:Y:S01]  /*4d70*/  F2FP.SATFINITE.E4M3.F32.PACK_AB_MERGE_C R23, RZ, R66, RZ ;  /* 0x00000042ff17723e */ /* 0x002fe200048070ff */
[----:B------:R-:W-:Y:S01]  /*4d80*/  FMUL R17, R17, R3 ;  /* 0x0000000311117220 */ /* 0x000fe20000400000 */
[----:B------:R-:W-:Y:S01]  /*4d90*/  F2FP.SATFINITE.E4M3.F32.PACK_AB_MERGE_C R61, RZ, R61, RZ ;  /* 0x0000003dff3d723e */ /* 0x000fe200048070ff */
[----:B------:R0:W-:Y:S01]  /*4da0*/  @!P1 STG.E.U8 desc[UR18][R10.64+0x11], R13 ;  /* 0x0000110d0a009986 */ /* 0x0001e2000c101112 */
[----:B------:R-:W-:Y:S01]  /*4db0*/  ISETP.GE.AND P1, PT, R26, 0x22, PT ;  /* 0x000000221a00780c */ /* 0x000fe20003f26270 */
[----:B------:R-:W-:Y:S01]  /*4dc0*/  FMUL R16, R16, R3 ;  /* 0x0000000310107220 */ /* 0x000fe20000400000 */
[----:B------:R-:W-:Y:S01]  /*4dd0*/  F2FP.SATFINITE.E4M3.F32.PACK_AB_MERGE_C R59, RZ, R59, RZ ;  /* 0x0000003bff3b723e */ /* 0x000fe200048070ff */
[----:B------:R-:W-:Y:S01]  /*4de0*/  @!P3 STG.E.U8 desc[UR18][R8.64+0x18], R67 ;  /* 0x000018430800b986 */ /* 0x000fe2000c101112 */
[----:B------:R-:W-:Y:S01]  /*4df0*/  ISETP.GE.AND P3, PT, R26, 0x21, PT ;  /* 0x000000211a00780c */ /* 0x000fe20003f66270 */
[----:B------:R-:W-:Y:S01]  /*4e00*/  FMUL R15, R15, R3 ;  /* 0x000000030f0f7220 */ /* 0x000fe20000400000 */
[----:B------:R-:W-:Y:S01]  /*4e10*/  F2FP.SATFINITE.E4M3.F32.PACK_AB_MERGE_C R57, RZ, R57, RZ ;  /* 0x00000039ff39723e */ /* 0x000fe200048070ff */
[----:B------:R1:W-:Y:S01]  /*4e20*/  @!P6 STG.E.U8 desc[UR18][R8.64+0x19], R23 ;  /* 0x000019170800e986 */ /* 0x0003e2000c101112 */
[C---:B------:R-:W-:Y:S01]  /*4e30*/  ISETP.LT.OR P6, PT, R25.reuse, 0x1, !P3 ;  /* 0x000000011900780c */ /* 0x040fe20005fc1670 */
[----:B------:R-:W-:Y:S01]  /*4e40*/  FMUL R14, R14, R3 ;  /* 0x000000030e0e7220 */ /* 0x000fe20000400000 */
[C---:B------:R-:W-:Y:S01]  /*4e50*/  ISETP.LT.OR P3, PT, R25.reuse, 0x9, !P3 ;  /* 0x000000091900780c */ /* 0x040fe20005f61670 */
[----:B------:R-:W-:Y:S01]  /*4e60*/  @!P5 STG.E.U8 desc[UR18][R10.64+0x18], R65 ;  /* 0x000018410a00d986 */ /* 0x000fe2000c101112 */
[----:B------:R-:W-:-:S02]  /*4e70*/  ISETP.LT.OR P5, PT, R25, 0x1, !P1 ;  /* 0x000000011900780c */ /* 0x000fc40004fa1670 */
[----:B0-----:R-:W-:Y:S02]  /*4e80*/  F2FP.SATFINITE.E4M3.F32.PACK_AB_MERGE_C R13, RZ, R64, RZ ;  /* 0x00000040ff0d723e */ /* 0x001fe400048070ff */
[----:B------:R-:W-:Y:S02]  /*4e90*/  ISETP.LT.OR P1, PT, R25, 0x9, !P1 ;  /* 0x000000091900780c */ /* 0x000fe40004f21670 */
[----:B------:R-:W-:Y:S01]  /*4ea0*/  F2FP.SATFINITE.E4M3.F32.PACK_AB_MERGE_C R21, RZ, R21, RZ ;  /* 0x00000015ff15723e */ /* 0x000fe200048070ff */
[----:B------:R0:W-:Y:S01]  /*4eb0*/  @!P2 STG.E.U8 desc[UR18][R10.64+0x19], R13 ;  /* 0x0000190d0a00a986 */ /* 0x0001e2000c101112 */
[----:B-1----:R-:W-:Y:S02]  /*4ec0*/  F2FP.SATFINITE.E4M3.F32.PACK_AB_MERGE_C R23, RZ, R62, RZ ;  /* 0x0000003eff17723e */ /* 0x002fe400048070ff */
[----:B------:R-:W-:Y:S01]  /*4ed0*/  ISETP.GE.AND P2, PT, R26, 0x2a, PT ;  /* 0x0000002a1a00780c */ /* 0x000fe20003f46270 */
[----:B------:R-:W-:Y:S01]  /*4ee0*/  @!P6 STG.E.U8 desc[UR18][R8.64+0x20], R63 ;  /* 0x0000203f0800e986 */ /* 0x000fe2000c101112 */
[----:B------:R-:W-:-:S02]  /*4ef0*/  F2FP.SATFINITE.E4M3.F32.PACK_AB_MERGE_C R19, RZ, R19, RZ ;  /* 0x00000013ff13723e */ /* 0x000fc400048070ff */
[----:B------:R-:W-:Y:S01]  /*4f00*/  F2FP.SATFINITE.E4M3.F32.PACK_AB_MERGE_C R17, RZ, R17, RZ ;  /* 0x00000011ff11723e */ /* 0x000fe200048070ff */
[----:B------:R1:W-:Y:S01]  /*4f10*/  @!P5 STG.E.U8 desc[UR18][R8.64+0x21], R23 ;  /* 0x000021170800d986 */ /* 0x0003e2000c101112 */
[----:B------:R-:W-:Y:S02]  /*4f20*/  ISETP.GE.AND P5, PT, R26, 0x29, PT ;  /* 0x000000291a00780c */ /* 0x000fe40003fa6270 */
[----:B------:R-:W-:Y:S01]  /*4f30*/  F2FP.SATFINITE.E4M3.F32.PACK_AB_MERGE_C R15, RZ, R15, RZ ;  /* 0x0000000fff0f723e */ /* 0x000fe200048070ff */
[----:B------:R-:W-:Y:S01]  /*4f40*/  @!P3 STG.E.U8 desc[UR18][R10.64+0x20], R61 ;  /* 0x0000203d0a00b986 */ /* 0x000fe2000c101112 */
[C---:B------:R-:W-:Y:S02]  /*4f50*/  ISETP.LT.OR P3, PT, R25.reuse, 0x1, !P2 ;  /* 0x000000011900780c */ /* 0x040fe40005761670 */
[C---:B------:R-:W-:Y:S02]  /*4f60*/  ISETP.LT.OR P6, PT, R25.reuse, 0x1, !P5 ;  /* 0x000000011900780c */ /* 0x040fe40006fc1670 */
[----:B------:R-:W-:-:S02]  /*4f70*/  ISETP.LT.OR P5, PT, R25, 0x9, !P5 ;  /* 0x000000091900780c */ /* 0x000fc40006fa1670 */
[----:B0-----:R-:W-:Y:S02]  /*4f80*/  F2FP.SATFINITE.E4M3.F32.PACK_AB_MERGE_C R13, RZ, R60, RZ ;  /* 0x0000003cff0d723e */ /* 0x001fe400048070ff */
[----:B-1----:R-:W-:Y:S02]  /*4f90*/  F2FP.SATFINITE.E4M3.F32.PACK_AB_MERGE_C R23, RZ, R58, RZ ;  /* 0x0000003aff17723e */ /* 0x002fe400048070ff */
[----:B------:R-:W-:Y:S01]  /*4fa0*/  ISETP.LT.OR P2, PT, R25, 0x9, !P2 ;  /* 0x000000091900780c */ /* 0x000fe20005741670 */
[----:B------:R0:W-:Y:S01]  /*4fb0*/  @!P1 STG.E.U8 desc[UR18][R10.64+0x21], R13 ;  /* 0x0000210d0a009986 */ /* 0x0001e2000c101112 */
[----:B------:R-:W-:-:S03]  /*4fc0*/  ISETP.GE.AND P1, PT, R26, 0x31, PT ;  /* 0x000000311a00780c */ /* 0x000fc60003f26270 */
[----:B------:R1:W-:Y:S01]  /*4fd0*/  @!P3 STG.E.U8 desc[UR18][R8.64+0x29], R23 ;  /* 0x000029170800b986 */ /* 0x0003e2000c101112 */
[----:B------:R-:W-:-:S03]  /*4fe0*/  ISETP.GE.AND P3, PT, R26, 0x32, PT ;  /* 0x000000321a00780c */ /* 0x000fc60003f66270 */
[----:B------:R-:W-:Y:S01]  /*4ff0*/  @!P6 STG.E.U8 desc[UR18][R8.64+0x28], R59 ;  /* 0x0000283b0800e986 */ /* 0x000fe2000c101112 */
[C---:B------:R-:W-:Y:S02]  /*5000*/  ISETP.LT.OR P6, PT, R25.reuse, 0x1, !P1 ;  /* 0x000000011900780c */ /* 0x040fe40004fc1670 */
[C---:B------:R-:W-:Y:S01]  /*5010*/  ISETP.LT.OR P1, PT, R25.reuse, 0x9, !P1 ;  /* 0x000000091900780c */ /* 0x040fe20004f21670 */
[----:B------:R-:W-:Y:S01]  /*5020*/  @!P5 STG.E.U8 desc[UR18][R10.64+0x28], R57 ;  /* 0x000028390a00d986 */ /* 0x000fe2000c101112 */
[C---:B------:R-:W-:Y:S02]  /*5030*/  ISETP.LT.OR P5, PT, R25.reuse, 0x1, !P3 ;  /* 0x000000011900780c */ /* 0x040fe40005fa1670 */
        /* <DEDUP_REMOVED lines=10> */
[----:B------:R2:W-:Y:S01]  /*50e0*/  @!P1 STG.E.U8 desc[UR18][R10.64+0x30], R19 ;  /* 0x000030130a009986 */ /* 0x0005e2000c101112 */
[C---:B------:R-:W-:Y:S02]  /*50f0*/  ISETP.LT.OR P1, PT, R25.reuse, 0x1, !P2 ;  /* 0x000000011900780c */ /* 0x040fe40005721670 */
[----:B------:R-:W-:Y:S02]  /*5100*/  ISETP.LT.OR P2, PT, R25, 0x9, !P2 ;  /* 0x000000091900780c */ /* 0x000fe40005741670 */
[----:B0-----:R-:W-:Y:S02]  /*5110*/  F2FP.SATFINITE.E4M3.F32.PACK_AB_MERGE_C R13, RZ, R18, RZ ;  /* 0x00000012ff0d723e */ /* 0x001fe400048070ff */
[----:B-1----:R-:W-:-:S03]  /*5120*/  F2FP.SATFINITE.E4M3.F32.PACK_AB_MERGE_C R21, RZ, R14, RZ ;  /* 0x0000000eff15723e */ /* 0x002fc600048070ff */
[----:B------:R0:W-:Y:S01]  /*5130*/  @!P3 STG.E.U8 desc[UR18][R10.64+0x31], R13 ;  /* 0x0000310d0a00b986 */ /* 0x0001e2000c101112 */
[----:B--2---:R-:W-:-:S03]  /*5140*/  F2FP.SATFINITE.E4M3.F32.PACK_AB_MERGE_C R19, RZ, R16, RZ ;  /* 0x00000010ff13723e */ /* 0x004fc600048070ff */
[----:B------:R0:W-:Y:S04]  /*5150*/  @!P1 STG.E.U8 desc[UR18][R8.64+0x38], R17 ;  /* 0x0000381108009986 */ /* 0x0001e8000c101112 */
[----:B------:R0:W-:Y:S04]  /*5160*/  @!P5 STG.E.U8 desc[UR18][R8.64+0x39], R19 ;  /* 0x000039130800d986 */ /* 0x0001e8000c101112 */
[----:B------:R0:W-:Y:S04]  /*5170*/  @!P2 STG.E.U8 desc[UR18][R10.64+0x38], R15 ;  /* 0x0000380f0a00a986 */ /* 0x0001e8000c101112 */
[----:B------:R0:W-:Y:S02]  /*5180*/  @!P6 STG.E.U8 desc[UR18][R10.64+0x39], R21 ;  /* 0x000039150a00e986 */ /* 0x0001e4000c101112 */
.L_x_104:
[----:B------:R-:W-:Y:S05]  /*5190*/  BSYNC B0 ;  /* 0x0000000000007941 */ /* 0x000fea0003800000 */
.L_x_38:
[----:B------:R-:W-:Y:S01]  /*51a0*/  ULDC UR6, c[0x0][0xc] ;  /* 0x0000030000067ab9 */ /* 0x000fe20000000800 */
[----:B------:R-:W-:Y:S01]  /*51b0*/  ULDC UR7, c[0x0][0x10] ;  /* 0x0000040000077ab9 */ /* 0x000fe20000000800 */
[----:B0-----:R-:W0:Y:S01]  /*51c0*/  LDC R9, c[0x0][0x14] ;  /* 0x00000500ff097b82 */ /* 0x001e220000000800 */
[----:B------:R-:W-:Y:S01]  /*51d0*/  UIMAD.WIDE.U32 UR6, UR6, UR7, URZ ;  /* 0x00000007060672a5 */ /* 0x000fe2000f8e003f */
[----:B-----5:R-:W-:Y:S01]  /*51e0*/  PRMT R8, RZ, 0x7610, R8 ;  /* 0x00007610ff087816 */ /* 0x020fe20000000008 */
[----:B------:R-:W-:Y:S02]  /*51f0*/  IMAD.MOV.U32 R12, RZ, RZ, -0x1 ;  /* 0xffffffffff0c7424 */ /* 0x000fe400078e00ff */
[----:B------:R-:W-:Y:S02]  /*5200*/  IMAD.MOV.U32 R71, RZ, RZ, -0x1 ;  /* 0xffffffffff477424 */ /* 0x000fe400078e00ff */
[----:B0-----:R-:W-:-:S04]  /*5210*/  IMAD.WIDE.U32 R4, R9, UR6, R4 ;  /* 0x0000000609047c25 */ /* 0x001fc8000f8e0004 */
[----:B------:R-:W-:Y:S01]  /*5220*/  IMAD R9, R9, UR7, RZ ;  /* 0x0000000709097c24 */ /* 0x000fe2000f8e02ff */
[----:B------:R-:W-:Y:S02]  /*5230*/  ULDC.64 UR6, c[0x0][0x650] ;  /* 0x0001940000067ab9 */ /* 0x000fe40000000a00 */
[----:B------:R-:W-:Y:S01]  /*5240*/  ISETP.GE.U32.AND P1, PT, R4, UR6, PT ;  /* 0x0000000604007c0c */ /* 0x000fe2000bf26070 */
[----:B------:R-:W-:-:S05]  /*5250*/  IMAD.IADD R5, R5, 0x1, R9 ;  /* 0x0000000105057824 */ /* 0x000fca00078e0209 */
[----:B------:R-:W-:-:S13]  /*5260*/  ISETP.GE.U32.AND.EX P1, PT, R5, UR7, PT, P1 ;  /* 0x0000000705007c0c */ /* 0x000fda000bf26110 */
[----:B------:R-:W-:Y:S05]  /*5270*/  @P1 BRA `(.L_x_105) ;  /* 0x0000000400601947 */ /* 0x000fea0003800000 */
[----:B------:R-:W0:Y:S01]  /*5280*/  S2R R20, SR_CTAID.X ;  /* 0x0000000000147919 */ /* 0x000e220000002500 */
[----:B------:R-:W5:Y:S01]  /*5290*/  LDC.64 R14, c[0x0][0x628] ;  /* 0x00018a00ff0e7b82 */ /* 0x000f620000000a00 */
[----:B------:R-:W-:Y:S01]  /*52a0*/  ULDC UR6, c[0x0][0x150] ;  /* 0x0000540000067ab9 */ /* 0x000fe20000000800 */
[----:B------:R-:W-:Y:S01]  /*52b0*/  IMAD.MOV.U32 R12, RZ, RZ, R4 ;  /* 0x000000ffff0c7224 */ /* 0x000fe200078e0004 */
[----:B-12-4-:R-:W1:Y:S01]  /*52c0*/  S2R R22, SR_CTAID.Y ;  /* 0x0000000000167919 */ /* 0x016e620000002600 */
[----:B------:R-:W-:-:S04]  /*52d0*/  IMAD.MOV.U32 R13, RZ, RZ, R5 ;  /* 0x000000ffff0d7224 */ /* 0x000fc800078e0005 */
[----:B------:R-:W2:Y:S08]  /*52e0*/  LDC R23, c[0x0][0x144] ;  /* 0x00005100ff177b82 */ /* 0x000eb00000000800 */
[----:B------:R-:W4:Y:S08]  /*52f0*/  LDC R16, c[0x0][0x630] ;  /* 0x00018c00ff107b82 */ /* 0x000f300000000800 */
[----:B------:R-:W1:Y:S01]  /*5300*/  LDC.64 R18, c[0x0][0x620] ;  /* 0x00018800ff127b82 */ /* 0x000e620000000a00 */
[----:B-----5:R-:W-:-:S04]  /*5310*/  ISETP.NE.U32.AND P1, PT, R14, RZ, PT ;  /* 0x000000ff0e00720c */ /* 0x020fc80003f25070 */
[----:B------:R-:W-:Y:S02]  /*5320*/  ISETP.NE.AND.EX P1, PT, R15, RZ, PT, P1 ;  /* 0x000000ff0f00720c */ /* 0x000fe40003f25310 */
[----:B0-----:R-:W-:-:S05]  /*5330*/  I2FP.F32.U32 R8, R20 ;  /* 0x0000001400087245 */ /* 0x001fca0000201000 */
[----:B------:R-:W-:-:S04]  /*5340*/  FMUL R8, R8, UR6 ;  /* 0x0000000608087c20 */ /* 0x000fc80008400000 */
[----:B------:R0:W0:Y:S02]  /*5350*/  F2I.U32.TRUNC.NTZ R21, R8 ;  /* 0x0000000800157305 */ /* 0x000024000020f000 */
[----:B--2-4-:R-:W-:Y:S05]  /*5360*/  @!P1 BRA `(.L_x_106) ;  /* 0x0000000000289947 */ /* 0x014fea0003800000 */
[----:B------:R-:W2:Y:S02]  /*5370*/  LDC R9, c[0x0][0x634] ;  /* 0x00018d00ff097b82 */ /* 0x000ea40000000800 */
[----:B--2---:R-:W-:-:S05]  /*5380*/  IADD3 R13, P1, R4, R9, RZ ;  /* 0x00000009040d7210 */ /* 0x004fca0007f3e0ff */
[----:B------:R-:W-:-:S04]  /*5390*/  IMAD.X R17, RZ, RZ, R5, P1 ;  /* 0x000000ffff117224 */ /* 0x000fc800008e0605 */
[----:B0-----:R-:W-:-:S04]  /*53a0*/  IMAD.WIDE.U32 R8, R17, R14, RZ ;  /* 0x0000000e11087225 */ /* 0x001fc800078e00ff */
[----:B---3--:R-:W-:-:S04]  /*53b0*/  IMAD.WIDE.U32 R10, P1, R13, R15, R8 ;  /* 0x0000000f0d0a7225 */ /* 0x008fc80007820008 */
[----:B------:R-:W-:-:S04]  /*53c0*/  IMAD.WIDE.U32 R8, R13, R14, RZ ;  /* 0x0000000e0d087225 */ /* 0x000fc800078e00ff */
[----:B------:R-:W-:Y:S01]  /*53d0*/  IMAD.X R13, RZ, RZ, RZ, P1 ;  /* 0x000000ffff0d7224 */ /* 0x000fe200008e06ff */
[----:B------:R-:W-:Y:S01]  /*53e0*/  IADD3 RZ, P1, R9, R10, RZ ;  /* 0x0000000a09ff7210 */ /* 0x000fe20007f3e0ff */
[----:B------:R-:W-:-:S04]  /*53f0*/  IMAD.MOV.U32 R12, RZ, RZ, R11 ;  /* 0x000000ffff0c7224 */ /* 0x000fc800078e000b */
[----:B------:R-:W-:-:S08]  /*5400*/  IMAD.WIDE.U32.X R12, R17, R15, R12, P1 ;  /* 0x0000000f110c7225 */ /* 0x000fd000008e040c */
.L_x_106:
[----:B---3--:R-:W2:Y:S01]  /*5410*/  LDC.64 R28, c[0x0][0x640] ;  /* 0x00019000ff1c7b82 */ /* 0x008ea20000000a00 */
[-C--:B------:R-:W-:Y:S01]  /*5420*/  SHF.R.U64 R71, R12, R16.reuse, R13 ;  /* 0x000000100c477219 */ /* 0x080fe2000000120d */
[----:B0-----:R-:W-:Y:S01]  /*5430*/  IMAD.MOV R21, RZ, RZ, -R21 ;  /* 0x000000ffff157224 */ /* 0x001fe200078e0a15 */
[----:B------:R-:W-:Y:S01]  /*5440*/  SHF.R.U32.HI R8, RZ, R16, R13 ;  /* 0x00000010ff087219 */ /* 0x000fe2000001160d */
[----:B------:R-:W-:Y:S01]  /*5450*/  ULDC UR6, c[0x0][0x154] ;  /* 0x0000550000067ab9 */ /* 0x000fe20000000800 */
[----:B------:R-:W-:Y:S01]  /*5460*/  IADD3 R11, P1, RZ, -R71, RZ ;  /* 0x80000047ff0b7210 */ /* 0x000fe20007f3e0ff */
[----:B------:R-:W-:Y:S02]  /*5470*/  IMAD R21, R23, R21, R20 ;  /* 0x0000001517157224 */ /* 0x000fe400078e0214 */
[----:B------:R-:W0:Y:S01]  /*5480*/  LDC R12, c[0x0][0x618] ;  /* 0x00018600ff0c7b82 */ /* 0x000e220000000800 */
[----:B------:R-:W-:Y:S02]  /*5490*/  IMAD.MOV.U32 R13, RZ, RZ, 0x1 ;  /* 0x00000001ff0d7424 */ /* 0x000fe400078e00ff */
[----:B------:R-:W-:-:S04]  /*54a0*/  IMAD.X R9, RZ, RZ, ~R8, P1 ;  /* 0x000000ffff097224 */ /* 0x000fc800008e0e08 */
[-C--:B-1----:R-:W-:Y:S01]  /*54b0*/  IMAD R10, R9, R18.reuse, RZ ;  /* 0x00000012090a7224 */ /* 0x082fe200078e02ff */
[----:B------:R-:W1:Y:S01]  /*54c0*/  LDC R24, c[0x0][0x608] ;  /* 0x00018200ff187b82 */ /* 0x000e620000000800 */
[----:B------:R-:W-:-:S04]  /*54d0*/  IMAD.WIDE.U32 R8, R11, R18, R4 ;  /* 0x000000120b087225 */ /* 0x000fc800078e0004 */
[----:B------:R-:W-:Y:S01]  /*54e0*/  IMAD R11, R11, R19, R10 ;  /* 0x000000130b0b7224 */ /* 0x000fe200078e020a */
[----:B------:R-:W-:Y:S02]  /*54f0*/  I2FP.F32.U32 R10, R22 ;  /* 0x00000016000a7245 */ /* 0x000fe40000201000 */
[----:B------:R-:W3:Y:S01]  /*5500*/  LDC R26, c[0x0][0x658] ;  /* 0x00019600ff1a7b82 */ /* 0x000ee20000000800 */
[----:B------:R-:W-:Y:S01]  /*5510*/  IMAD.IADD R9, R9, 0x1, R11 ;  /* 0x0000000109097824 */ /* 0x000fe200078e020b */
[----:B--2---:R-:W-:Y:S01]  /*5520*/  ISETP.NE.U32.AND P1, PT, R28, RZ, PT ;  /* 0x000000ff1c00720c */ /* 0x004fe20003f25070 */
[----:B------:R-:W-:Y:S01]  /*5530*/  FMUL R10, R10, UR6 ;  /* 0x000000060a0a7c20 */ /* 0x000fe20008400000 */
[----:B------:R-:W-:Y:S02]  /*5540*/  IMAD.MOV.U32 R11, RZ, RZ, -0x1 ;  /* 0xffffffffff0b7424 */ /* 0x000fe400078e00ff */
[----:B------:R-:W-:Y:S01]  /*5550*/  ISETP.NE.AND.EX P1, PT, R29, RZ, PT, P1 ;  /* 0x000000ff1d00720c */ /* 0x000fe20003f25310 */
[----:B------:R2:W4:Y:S01]  /*5560*/  F2I.U32.TRUNC.NTZ R17, R10 ;  /* 0x0000000a00117305 */ /* 0x000522000020f000 */
[----:B------:R-:W2:Y:S01]  /*5570*/  LDC R19, c[0x0][0x148] ;  /* 0x00005200ff137b82 */ /* 0x000ea20000000800 */
[----:B0-----:R-:W-:-:S02]  /*5580*/  SHF.R.U64 R16, R8, R12, R9 ;  /* 0x0000000c08107219 */ /* 0x001fc40000001209 */
[----:B------:R-:W-:-:S05]  /*5590*/  SHF.R.U32.HI R9, RZ, R12, R9 ;  /* 0x0000000cff097219 */ /* 0x000fca0000011609 */
[----:B------:R-:W0:Y:S01]  /*55a0*/  LDC R20, c[0x0][0x600] ;  /* 0x00018000ff147b82 */ /* 0x000e220000000800 */
[-CC-:B-1----:R-:W-:Y:S02]  /*55b0*/  SHF.R.U64 R14, R16, R24.reuse, R9.reuse ;  /* 0x00000018100e7219 */ /* 0x182fe40000001209 */
[----:B------:R-:W-:-:S05]  /*55c0*/  SHF.R.U32.HI R9, RZ, R24, R9 ;  /* 0x00000018ff097219 */ /* 0x000fca0000011609 */
[----:B------:R-:W1:Y:S01]  /*55d0*/  LDC R25, c[0x0][0x648] ;  /* 0x00019200ff197b82 */ /* 0x000e620000000800 */
[-CC-:B---3--:R-:W-:Y:S02]  /*55e0*/  SHF.R.U64 R18, R14, R26.reuse, R9.reuse ;  /* 0x0000001a0e127219 */ /* 0x188fe40000001209 */
[-C--:B------:R-:W-:Y:S02]  /*55f0*/  SHF.L.U32 R11, R11, R26.reuse, RZ ;  /* 0x0000001a0b0b7219 */ /* 0x080fe400000006ff */
[-C--:B------:R-:W-:Y:S01]  /*5600*/  SHF.R.U32.HI R9, RZ, R26.reuse, R9 ;  /* 0x0000001aff097219 */ /* 0x080fe20000011609 */
[----:B------:R-:W-:Y:S01]  /*5610*/  IMAD.MOV.U32 R8, RZ, RZ, R18 ;  /* 0x000000ffff087224 */ /* 0x000fe200078e0012 */
[----:B------:R-:W-:Y:S01]  /*5620*/  SHF.L.U32 R24, R13, R26, RZ ;  /* 0x0000001a0d187219 */ /* 0x000fe200000006ff */
[----:B------:R-:W3:Y:S01]  /*5630*/  LDC R27, c[0x0][0x638] ;  /* 0x00018e00ff1b7b82 */ /* 0x000ee20000000800 */
[----:B------:R-:W-:-:S07]  /*5640*/  LOP3.LUT R23, RZ, R11, RZ, 0x33, !PT ;  /* 0x0000000bff177212 */ /* 0x000fce00078e33ff */
[----:B------:R-:W0:Y:S01]  /*5650*/  LDC R30, c[0x0][0x610] ;  /* 0x00018400ff1e7b82 */ /* 0x000e220000000800 */
[----:B----4-:R-:W-:Y:S05]  /*5660*/  @!P1 BRA `(.L_x_107) ;  /* 0x0000000000289947 */ /* 0x010fea0003800000 */
[----:B------:R-:W4:Y:S02]  /*5670*/  LDC R13, c[0x0][0x64c] ;  /* 0x00019300ff0d7b82 */ /* 0x000f240000000800 */
[----:B----4-:R-:W-:-:S05]  /*5680*/  IADD3 R13, P1, R18, R13, RZ ;  /* 0x0000000d120d7210 */ /* 0x010fca0007f3e0ff */
[----:B------:R-:W-:-:S04]  /*5690*/  IMAD.X R15, RZ, RZ, R9, P1 ;  /* 0x000000ffff0f7224 */ /* 0x000fc800008e0609 */
[----:B------:R-:W-:-:S04]  /*56a0*/  IMAD.WIDE.U32 R8, R15, R28, RZ ;  /* 0x0000001c0f087225 */ /* 0x000fc800078e00ff */
[----:B--2---:R-:W-:-:S04]  /*56b0*/  IMAD.WIDE.U32 R10, P1, R13, R29, R8 ;  /* 0x0000001d0d0a7225 */ /* 0x004fc80007820008 */
[----:B------:R-:W-:-:S04]  /*56c0*/  IMAD.WIDE.U32 R8, R13, R28, RZ ;  /* 0x0000001c0d087225 */ /* 0x000fc800078e00ff */
[----:B------:R-:W-:Y:S01]  /*56d0*/  IMAD.X R13, RZ, RZ, RZ, P1 ;  /* 0x000000ffff0d7224 */ /* 0x000fe200008e06ff */
[----:B------:R-:W-:Y:S01]  /*56e0*/  IADD3 RZ, P1, R9, R10, RZ ;  /* 0x0000000a09ff7210 */ /* 0x000fe20007f3e0ff */
[----:B------:R-:W-:-:S04]  /*56f0*/  IMAD.MOV.U32 R12, RZ, RZ, R11 ;  /* 0x000000ffff0c7224 */ /* 0x000fc800078e000b */
[----:B------:R-:W-:-:S08]  /*5700*/  IMAD.WIDE.U32.X R8, R15, R29, R12, P1 ;  /* 0x0000001d0f087225 */ /* 0x000fd000008e040c */
.L_x_107:
[----:B-1----:R-:W-:Y:S01]  /*5710*/  SHF.R.U64 R8, R8, R25, R9 ;  /* 0x0000001908087219 */ /* 0x002fe20000001209 */
[----:B0-----:R-:W-:Y:S01]  /*5720*/  VIADD R13, R20, 0xffffffff ;  /* 0xffffffff140d7836 */ /* 0x001fe20000000000 */
[----:B------:R-:W-:Y:S01]  /*5730*/  LOP3.LUT R11, R14, R23, RZ, 0xc0, !PT ;  /* 0x000000170e0b7212 */ /* 0x000fe200078ec0ff */
[----:B------:R-:W-:Y:S02]  /*5740*/  IMAD.MOV R17, RZ, RZ, -R17 ;  /* 0x000000ffff117224 */ /* 0x000fe400078e0a11 */
[----:B------:R-:W-:Y:S02]  /*5750*/  IMAD.MOV R9, RZ, RZ, -R8 ;  /* 0x000000ffff097224 */ /* 0x000fe400078e0a08 */
[----:B------:R-:W-:Y:S01]  /*5760*/  IMAD R24, R24, R8, R11 ;  /* 0x0000000818187224 */ /* 0x000fe200078e020b */
[----:B------:R-:W-:Y:S01]  /*5770*/  LOP3.LUT R11, R16, R13, RZ, 0xc0, !PT ;  /* 0x0000000d100b7212 */ /* 0x000fe200078ec0ff */
[----:B--2---:R-:W-:Y:S02]  /*5780*/  @P4 IMAD R21, R19, R17, R22 ;  /* 0x0000001113154224 */ /* 0x004fe400078e0216 */
[----:B---3--:R-:W-:-:S02]  /*5790*/  IMAD R8, R9, R27, R18 ;  /* 0x0000001b09087224 */ /* 0x008fc400078e0212 */
[----:B------:R-:W-:Y:S02]  /*57a0*/  IMAD R24, R24, R30, R21 ;  /* 0x0000001e18187224 */ /* 0x000fe400078e0215 */
[----:B------:R-:W-:Y:S02]  /*57b0*/  IMAD R9, R8, R20, R11 ;  /* 0x0000001408097224 */ /* 0x000fe400078e020b */
[----:B------:R-:W-:-:S03]  /*57c0*/  IMAD.MOV.U32 R10, RZ, RZ, 0x1 ;  /* 0x00000001ff0a7424 */ /* 0x000fc600078e00ff */
[----:B------:R-:W-:Y:S02]  /*57d0*/  SEL R12, R9, R24, !P4 ;  /* 0x00000018090c7207 */ /* 0x000fe40006000000 */
[----:B------:R-:W-:Y:S02]  /*57e0*/  PRMT R8, R10, 0x7610, R8 ;  /* 0x000076100a087816 */ /* 0x000fe40000000008 */
[----:B------:R-:W-:-:S07]  /*57f0*/  SEL R24, R24, R9, !P4 ;  /* 0x0000000918187207 */ /* 0x000fce0006000000 */
.L_x_105:
[----:B------:R-:W-:Y:S01]  /*5800*/  LOP3.LUT P1, RZ, R8, 0xff, RZ, 0xc0, !PT ;  /* 0x000000ff08ff7812 */ /* 0x000fe2000782c0ff */
[----:B---3--:R-:W-:-:S12]  /*5810*/  IMAD.MOV.U32 R11, RZ, RZ, R24 ;  /* 0x000000ffff0b7224 */ /* 0x008fd800078e0018 */
[----:B------:R-:W-:Y:S05]  /*5820*/  @P1 BRA `(.L_x_108) ;  /* 0xffffffbc00581947 */ /* 0x000fea000383ffff */
[----:B------:R-:W-:Y:S05]  /*5830*/  EXIT ;  /* 0x000000000000794d */ /* 0x000fea0003800000 */
.L_x_8:
[----:B0-----:R-:W-:Y:S01]  /*5840*/  ULDC.64 UR4, c[0x0][0x650] ;  /* 0x0001940000047ab9 */ /* 0x001fe20000000a00 */
        /* <DEDUP_REMOVED lines=25> */
.L_x_110:
[----:B------:R-:W0:Y:S01]  /*59e0*/  LDC.64 R28, c[0x0][0x640] ;  /* 0x00019000ff1c7b82 */ /* 0x000e220000000a00 */
[-CC-:B------:R-:W-:Y:S01]  /*59f0*/  SHF.R.U64 R21, R14, R6.reuse, R15.reuse ;  /* 0x000000060e157219 */ /* 0x180fe2000000120f */
[----:B------:R-:W-:Y:S01]  /*5a00*/  IMAD.MOV.U32 R26, RZ, RZ, 0x1 ;  /* 0x00000001ff1a7424 */ /* 0x000fe200078e00ff */
[----:B------:R-:W-:Y:S02]  /*5a10*/  SHF.R.U32.HI R6, RZ, R6, R15 ;  /* 0x00000006ff067219 */ /* 0x000fe4000001160f */
[----:B------:R-:W-:-:S03]  /*5a20*/  IADD3 R13, P0, RZ, -R21, RZ ;  /* 0x80000015ff0d7210 */ /* 0x000fc60007f1e0ff */
[----:B------:R-:W1:Y:S02]  /*5a30*/  LDC R12, c[0x0][0x618] ;  /* 0x00018600ff0c7b82 */ /* 0x000e640000000800 */
[----:B------:R-:W-:-:S04]  /*5a40*/  IMAD.X R11, RZ, RZ, ~R6, P0 ;  /* 0x000000ffff0b7224 */ /* 0x000fc800000e0e06 */
[-C--:B------:R-:W-:Y:S02]  /*5a50*/  IMAD R6, R11, R22.reuse, RZ ;  /* 0x000000160b067224 */ /* 0x080fe400078e02ff */
[----:B------:R-:W2:Y:S01]  /*5a60*/  LDC R14, c[0x0][0x608] ;  /* 0x00018200ff0e7b82 */ /* 0x000ea20000000800 */
[----:B------:R-:W-:-:S04]  /*5a70*/  IMAD.WIDE.U32 R10, R13, R22, R4 ;  /* 0x000000160d0a7225 */ /* 0x000fc800078e0004 */
[----:B------:R-:W-:-:S03]  /*5a80*/  IMAD R13, R13, R23, R6 ;  /* 0x000000170d0d7224 */ /* 0x000fc600078e0206 */
[----:B------:R-:W3:Y:S01]  /*5a90*/  LDC R27, c[0x0][0x658] ;  /* 0x00019600ff1b7b82 */ /* 0x000ee20000000800 */
[----:B------:R-:W-:Y:S01]  /*5aa0*/  IMAD.IADD R11, R11, 0x1, R13 ;  /* 0x000000010b0b7824 */ /* 0x000fe200078e020d */
[----:B0-----:R-:W-:-:S04]  /*5ab0*/  ISETP.NE.U32.AND P0, PT, R28, RZ, PT ;  /* 0x000000ff1c00720c */ /* 0x001fc80003f05070 */
[----:B------:R-:W-:Y:S02]  /*5ac0*/  ISETP.NE.AND.EX P0, PT, R29, RZ, PT, P0 ;  /* 0x000000ff1d00720c */ /* 0x000fe40003f05300 */
[----:B------:R-:W0:Y:S01]  /*5ad0*/  LDC R18, c[0x0][0x600] ;  /* 0x00018000ff127b82 */ /* 0x000e220000000800 */
[-CC-:B-1----:R-:W-:Y:S01]  /*5ae0*/  SHF.R.U64 R16, R10, R12.reuse, R11.reuse ;  /* 0x0000000c0a107219 */ /* 0x182fe2000000120b */
[----:B------:R-:W-:Y:S01]  /*5af0*/  IMAD.MOV.U32 R10, RZ, RZ, -0x1 ;  /* 0xffffffffff0a7424 */ /* 0x000fe200078e00ff */
[----:B------:R-:W-:-:S05]  /*5b00*/  SHF.R.U32.HI R11, RZ, R12, R11 ;  /* 0x0000000cff0b7219 */ /* 0x000fca000001160b */
[----:B------:R-:W1:Y:S01]  /*5b10*/  LDC R22, c[0x0][0x648] ;  /* 0x00019200ff167b82 */ /* 0x000e620000000800 */
[-CC-:B--2---:R-:W-:Y:S02]  /*5b20*/  SHF.R.U64 R23, R16, R14.reuse, R11.reuse ;  /* 0x0000000e10177219 */ /* 0x184fe4000000120b */
[----:B------:R-:W-:-:S05]  /*5b30*/  SHF.R.U32.HI R6, RZ, R14, R11 ;  /* 0x0000000eff067219 */ /* 0x000fca000001160b */
[----:B------:R-:W2:Y:S01]  /*5b40*/  LDC R24, c[0x0][0x638] ;  /* 0x00018e00ff187b82 */ /* 0x000ea20000000800 */
[-C--:B---3--:R-:W-:Y:S02]  /*5b50*/  SHF.L.U32 R10, R10, R27.reuse, RZ ;  /* 0x0000001b0a0a7219 */ /* 0x088fe400000006ff */
[-CC-:B------:R-:W-:Y:S02]  /*5b60*/  SHF.R.U64 R25, R23, R27.reuse, R6.reuse ;  /* 0x0000001b17197219 */ /* 0x180fe40000001206 */
[----:B------:R-:W-:Y:S02]  /*5b70*/  LOP3.LUT R30, RZ, R10, RZ, 0x33, !PT ;  /* 0x0000000aff1e7212 */ /* 0x000fe400078e33ff */
[----:B------:R-:W-:Y:S01]  /*5b80*/  SHF.R.U32.HI R11, RZ, R27, R6 ;  /* 0x0000001bff0b7219 */ /* 0x000fe20000011606 */
[----:B------:R-:W3:Y:S01]  /*5b90*/  LDC R31, c[0x0][0x610] ;  /* 0x00018400ff1f7b82 */ /* 0x000ee20000000800 */
[----:B------:R-:W-:Y:S01]  /*5ba0*/  IMAD.MOV.U32 R10, RZ, RZ, R25 ;  /* 0x000000ffff0a7224 */ /* 0x000fe200078e0019 */
[----:B------:R-:W-:Y:S06]  /*5bb0*/  @!P0 BRA `(.L_x_111) ;  /* 0x0000000000288947 */ /* 0x000fec0003800000 */
        /* <DEDUP_REMOVED lines=10> */
.L_x_111:
[----:B-1----:R-:W-:Y:S01]  /*5c60*/  SHF.R.U64 R9, R10, R22, R11 ;  /* 0x000000160a097219 */ /* 0x002fe2000000120b */
[----:B0-----:R-:W-:Y:S01]  /*5c70*/  VIADD R11, R18, 0xffffffff ;  /* 0xffffffff120b7836 */ /* 0x001fe20000000000 */
[----:B------:R-:W-:Y:S01]  /*5c80*/  SHF.L.U32 R26, R26, R27, RZ ;  /* 0x0000001b1a1a7219 */ /* 0x000fe200000006ff */
[----:B------:R-:W-:Y:S01]  /*5c90*/  @P4 IMAD R7, R19, R20, R8 ;  /* 0x0000001413074224 */ /* 0x000fe200078e0208 */
[----:B------:R-:W-:Y:S01]  /*5ca0*/  LOP3.LUT R6, R23, R30, RZ, 0xc0, !PT ;  /* 0x0000001e17067212 */ /* 0x000fe200078ec0ff */
[----:B------:R-:W-:Y:S02]  /*5cb0*/  IMAD.MOV R10, RZ, RZ, -R9 ;  /* 0x000000ffff0a7224 */ /* 0x000fe400078e0a09 */
[----:B------:R-:W-:Y:S02]  /*5cc0*/  IMAD.MOV.U32 R17, RZ, RZ, R21 ;  /* 0x000000ffff117224 */ /* 0x000fe400078e0015 */
[----:B------:R-:W-:Y:S01]  /*5cd0*/  IMAD R8, R26, R9, R6 ;  /* 0x000000091a087224 */ /* 0x000fe200078e0206 */
[----:B------:R-:W-:Y:S01]  /*5ce0*/  LOP3.LUT R9, R16, R11, RZ, 0xc0, !PT ;  /* 0x0000000b10097212 */ /* 0x000fe200078ec0ff */
[----:B--2---:R-:W-:-:S02]  /*5cf0*/  IMAD R6, R10, R24, R25 ;  /* 0x000000180a067224 */ /* 0x004fc400078e0219 */
[----:B---3--:R-:W-:Y:S02]  /*5d00*/  IMAD R7, R8, R31, R7 ;  /* 0x0000001f08077224 */ /* 0x008fe400078e0207 */
[----:B------:R-:W-:Y:S02]  /*5d10*/  IMAD R14, R6, R18, R9 ;  /* 0x00000012060e7224 */ /* 0x000fe400078e0209 */
[----:B------:R-:W-:-:S03]  /*5d20*/  IMAD.MOV.U32 R8, RZ, RZ, 0x1 ;  /* 0x00000001ff087424 */ /* 0x000fc600078e00ff */
[----:B------:R-:W-:Y:S02]  /*5d30*/  SEL R18, R14, R7, !P4 ;  /* 0x000000070e127207 */ /* 0x000fe40006000000 */
[----:B------:R-:W-:Y:S02]  /*5d40*/  PRMT R6, R8, 0x7610, R6 ;  /* 0x0000761008067816 */ /* 0x000fe40000000006 */
[----:B------:R-:W-:-:S07]  /*5d50*/  SEL R14, R7, R14, !P4 ;  /* 0x0000000e070e7207 */ /* 0x000fce0006000000 */
.L_x_109:
[----:B------:R-:W-:-:S08]  /*5d60*/  NOP ;  /* 0x0000000000007918 */ /* 0x000fd00000000000 */
[----:B------:R-:W0:-:S00]  /*5d70*/  USETMAXREG.DEALLOC.CTAPOOL 0x28 ;  /* 0x00000028000079c8 */ /* 0x000e0000080e0500 */
[----:B0-----:R-:W-:-:S13]  /*5d80*/  ISETP.NE.AND P0, PT, R3, RZ, PT ;  /* 0x000000ff0300720c */ /* 0x001fda0003f05270 */
[----:B------:R-:W-:Y:S05]  /*5d90*/  @P0 EXIT ;  /* 0x000000000000094d */ /* 0x000fea0003800000 */
[----:B------:R-:W-:Y:S01]  /*5da0*/  LOP3.LUT P0, RZ, R6, 0xff, RZ, 0xc0, !PT ;  /* 0x000000ff06ff7812 */ /* 0x000fe2000780c0ff */
[----:B------:R-:W-:Y:S02]  /*5db0*/  IMAD.MOV.U32 R3, RZ, RZ, 0x1 ;  /* 0x00000001ff037424 */ /* 0x000fe400078e00ff */
[----:B------:R-:W-:-:S10]  /*5dc0*/  IMAD.MOV.U32 R13, RZ, RZ, RZ ;  /* 0x000000ffff0d7224 */ /* 0x000fd400078e00ff */
[----:B------:R-:W-:Y:S05]  /*5dd0*/  @!P0 BRA `(.L_x_112) ;  /* 0x0000000c003c8947 */ /* 0x000fea0003800000 */
[----:B------:R-:W0:Y:S01]  /*5de0*/  LDC R3, c[0x0][0x28c] ;  /* 0x0000a300ff037b82 */ /* 0x000e220000000800 */
[----:B------:R-:W-:Y:S01]  /*5df0*/  ULDC UR5, c[0x0][0x658] ;  /* 0x0001960000057ab9 */ /* 0x000fe20000000800 */
[----:B------:R-:W-:Y:S01]  /*5e00*/  UMOV UR7, 0xffffffff ;  /* 0xffffffff00077882 */ /* 0x000fe20000000000 */
[----:B------:R-:W-:Y:S01]  /*5e10*/  ULDC UR6, c[0x0][0xc] ;  /* 0x0000030000067ab9 */ /* 0x000fe20000000800 */
[----:B------:R-:W-:Y:S01]  /*5e20*/  USHF.L.U32 UR8, UR7, UR5, URZ ;  /* 0x0000000507087299 */ /* 0x000fe2000800063f */
[----:B------:R-:W-:Y:S01]  /*5e30*/  BSSY B0, `(.L_x_112) ;  /* 0x00000c9000007945 */ /* 0x000fe20003800000 */
[----:B------:R-:W-:Y:S01]  /*5e40*/  UMOV UR9, 0x1 ;  /* 0x0000000100097882 */ /* 0x000fe20000000000 */
[----:B------:R-:W-:Y:S01]  /*5e50*/  ULDC UR7, c[0x0][0x10] ;  /* 0x0000040000077ab9 */ /* 0x000fe20000000800 */
[----:B------:R-:W1:Y:S01]  /*5e60*/  S2UR UR10, SR_CgaCtaId ;  /* 0x00000000000a79c3 */ /* 0x000e620000008800 */
[----:B------:R-:W-:Y:S01]  /*5e70*/  UIMAD.WIDE.U32 UR6, UR6, UR7, URZ ;  /* 0x00000007060672a5 */ /* 0x000fe2000f8e003f */
[----:B------:R-:W-:Y:S01]  /*5e80*/  IMAD.MOV.U32 R16, RZ, RZ, 0x1 ;  /* 0x00000001ff107424 */ /* 0x000fe200078e00ff */
[----:B------:R-:W-:Y:S01]  /*5e90*/  USHF.L.U32 UR18, UR9, UR5, URZ ;  /* 0x0000000509127299 */ /* 0x000fe2000800063f */
[----:B------:R-:W-:Y:S01]  /*5ea0*/  LOP3.LUT R15, R2, 0x2, RZ, 0xfc, !PT ;  /* 0x00000002020f7812 */ /* 0x000fe200078efcff */
[----:B------:R-:W-:Y:S01]  /*5eb0*/  IMAD.MOV.U32 R13, RZ, RZ, RZ ;  /* 0x000000ffff0d7224 */ /* 0x000fe200078e00ff */
[----:B------:R-:W-:Y:S01]  /*5ec0*/  ULDC UR5, c[0x0][0x14] ;  /* 0x0000050000057ab9 */ /* 0x000fe20000000800 */
[----:B------:R-:W-:Y:S01]  /*5ed0*/  ULDC UR4, c[0x0][0x600] ;  /* 0x0001800000047ab9 */ /* 0x000fe20000000800 */
[----:B------:R-:W-:-:S02]  /*5ee0*/  UIMAD.WIDE.U32 UR22, UR6, UR5, URZ ;  /* 0x00000005061672a5 */ /* 0x000fc4000f8e003f */
[----:B------:R-:W-:Y:S02]  /*5ef0*/  UIMAD UR13, UR7, UR5, URZ ;  /* 0x00000005070d72a4 */ /* 0x000fe4000f8e023f */
[----:B------:R-:W-:Y:S02]  /*5f00*/  UIADD3 UR4, UR4, -0x1, URZ ;  /* 0xffffffff04047890 */ /* 0x000fe4000fffe03f */
[----:B------:R-:W-:Y:S01]  /*5f10*/  ULOP3.LUT UR17, URZ, UR8, URZ, 0x33, !UPT ;  /* 0x000000083f117292 */ /* 0x000fe2000f8e333f */
[----:B0-----:R-:W-:Y:S01]  /*5f20*/  VIADD R3, R3, 0x1f ;  /* 0x0000001f03037836 */ /* 0x001fe20000000000 */
[----:B------:R-:W-:Y:S01]  /*5f30*/  UIADD3 UR13, UR23, UR13, URZ ;  /* 0x0000000d170d7290 */ /* 0x000fe2000fffe03f */
[----:B------:R-:W-:-:S03]  /*5f40*/  ULDC.64 UR24, c[0x0][0x198] ;  /* 0x0000660000187ab9 */ /* 0x000fc60000000a00 */
[----:B------:R-:W-:Y:S01]  /*5f50*/  SHF.R.S32.HI R6, RZ, 0x1f, R3 ;  /* 0x0000001fff067819 */ /* 0x000fe20000011403 */
[----:B-1----:R-:W-:-:S03]  /*5f60*/  IMAD.U32 R11, RZ, RZ, UR10 ;  /* 0x0000000aff0b7e24 */ /* 0x002fc6000f8e00ff */
[----:B------:R-:W-:Y:S01]  /*5f70*/  LEA.HI R6, R6, R3, RZ, 0x5 ;  /* 0x0000000306067211 */ /* 0x000fe200078f28ff */
[----:B------:R-:W-:-:S03]  /*5f80*/  IMAD.MOV.U32 R3, RZ, RZ, 0x1 ;  /* 0x00000001ff037424 */ /* 0x000fc600078e00ff */
[----:B------:R-:W-:-:S05]  /*5f90*/  SHF.R.S32.HI R10, RZ, 0x5, R6 ;  /* 0x00000005ff0a7819 */ /* 0x000fca0000011406 */
[----:B------:R-:W-:-:S07]  /*5fa0*/  VIADD R12, R10, 0x1 ;  /* 0x000000010a0c7836 */ /* 0x000fce0000000000 */
.L_x_123:
[----:B------:R-:W-:-:S03]  /*5fb0*/  UMOV UR5, 0xffffffff ;  /* 0xffffffff00057882 */ /* 0x000fc60000000000 */
[----:B0-----:R-:W-:Y:S05]  /*5fc0*/  BRA.DIV UR5, `(.L_x_113) ;  /* 0x0000002205547947 */ /* 0x001fea000b800000 */
[----:B------:R-:W-:-:S13]  /*5fd0*/  ELECT P0, URZ, PT ;  /* 0x00000000003f782f */ /* 0x000fda0003800000 */
.L_x_167:
[----:B------:R-:W0:Y:S01]  /*5fe0*/  LDC R6, c[0x0][0x28c] ;  /* 0x0000a300ff067b82 */ /* 0x000e220000000800 */
[----:B------:R-:W-:Y:S01]  /*5ff0*/  BSSY B1, `(.L_x_114) ;  /* 0x000003a000017945 */ /* 0x000fe20003800000 */
[----:B0-----:R-:W-:-:S13]  /*6000*/  ISETP.LT.OR P0, PT, R6, 0x1, !P0 ;  /* 0x000000010600780c */ /* 0x001fda0004701670 */
[----:B------:R-:W-:Y:S05]  /*6010*/  @P0 BRA `(.L_x_115) ;  /* 0x0000000000dc0947 */ /* 0x000fea0003800000 */
[----:B------:R-:W-:Y:S02]  /*6020*/  IMAD R14, R14, 0x8, R11 ;  /* 0x000000080e0e7824 */ /* 0x000fe400078e020b */
[----:B------:R-:W-:Y:S02]  /*6030*/  IMAD.SHL.U32 R18, R18, 0x40, RZ ;  /* 0x0000004012127824 */ /* 0x000fe400078e00ff */
[----:B------:R-:W-:Y:S02]  /*6040*/  IMAD.MOV.U32 R22, RZ, RZ, RZ ;  /* 0x000000ffff167224 */ /* 0x000fe400078e00ff */
[----:B------:R-:W-:Y:S02]  /*6050*/  IMAD.MOV.U32 R6, RZ, RZ, R12 ;  /* 0x000000ffff067224 */ /* 0x000fe400078e000c */
[----:B------:R-:W-:Y:S02]  /*6060*/  IMAD.MOV.U32 R7, RZ, RZ, R3 ;  /* 0x000000ffff077224 */ /* 0x000fe400078e0003 */
[----:B------:R-:W-:-:S02]  /*6070*/  IMAD.MOV.U32 R8, RZ, RZ, R13 ;  /* 0x000000ffff087224 */ /* 0x000fc400078e000d */
[----:B------:R-:W-:-:S07]  /*6080*/  IMAD.SHL.U32 R19, R14, 0x10, RZ ;  /* 0x000000100e137824 */ /* 0x000fce00078e00ff */
.L_x_118:
[----:B------:R-:W0:Y:S01]  /*6090*/  S2UR UR5, SR_CgaCtaId ;  /* 0x00000000000579c3 */ /* 0x000e220000008800 */
[----:B------:R-:W-:Y:S02]  /*60a0*/  MOV R14, 0x400 ;  /* 0x00000400000e7802 */ /* 0x000fe40000000f00 */
[----:B------:R-:W-:Y:S02]  /*60b0*/  SHF.L.U32 R9, R7, 0x1f, RZ ;  /* 0x0000001f07097819 */ /* 0x000fe400000006ff */
[----:B------:R-:W-:Y:S01]  /*60c0*/  LOP3.LUT P1, RZ, R0, 0x7f, RZ, 0xc0, !PT ;  /* 0x0000007f00ff7812 */ /* 0x000fe2000782c0ff */
[----:B0-----:R-:W-:-:S05]  /*60d0*/  IMAD.U32 R11, RZ, RZ, UR5 ;  /* 0x00000005ff0b7e24 */ /* 0x001fca000f8e00ff */
[----:B------:R-:W-:-:S07]  /*60e0*/  LEA R21, R11, R14, 0x18 ;  /* 0x0000000e0b157211 */ /* 0x000fce00078ec0ff */
[----:B------:R-:W0:Y:S01]  /*60f0*/  @!P1 LDC R14, c[0x0][0x500] ;  /* 0x00014000ff0e9b82 */ /* 0x000e220000000800 */
[----:B------:R-:W-:-:S04]  /*6100*/  IMAD R20, R8, 0x8, R21 ;  /* 0x0000000808147824 */ /* 0x000fc800078e0215 */
[----:B------:R-:W1:Y:S02]  /*6110*/  SYNCS.PHASECHK.TRANS64.TRYWAIT P0, [R20+URZ+0x128], R9 ;  /* 0x00012809140075a7 */ /* 0x000e64000800017f */
[----:B-1----:R-:W-:Y:S05]  /*6120*/  @!P0 BRA `(.L_x_116) ;  /* 0x00000020001c8947 */ /* 0x002fea0003800000 */
.L_x_168:
[----:B-1----:R-:W-:Y:S01]  /*6130*/  PRMT R9, R15, 0x9910, RZ ;  /* 0x000099100f097816 */ /* 0x002fe200000000ff */
[----:B0-----:R0:W-:Y:S03]  /*6140*/  @!P1 SYNCS.ARRIVE.TRANS64 RZ, [R20+URZ], R14 ;  /* 0x0000000e14ff99a7 */ /* 0x0011e6000800003f */
[----:B------:R-:W-:-:S13]  /*6150*/  ISETP.NE.AND P0, PT, R9, 0x2, PT ;  /* 0x000000020900780c */ /* 0x000fda0003f05270 */
[----:B0-----:R-:W-:Y:S05]  /*6160*/  @P0 BRA `(.L_x_117) ;  /* 0x0000000000040947 */ /* 0x001fea0003800000 */
[----:B------:R-:W-:Y:S01]  /*6170*/  BPT.TRAP 0x1 ;  /* 0x000000040000795c */ /* 0x000fe20000300000 */
.L_x_117:
[----:B------:R-:W-:Y:S01]  /*6180*/  IMAD R9, R8, 0x8, R11 ;  /* 0x0000000808097824 */ /* 0x000fe200078e020b */
[----:B------:R-:W-:Y:S01]  /*6190*/  R2UR UR9, R20 ;  /* 0x00000000140972ca */ /* 0x000fe200000e0000 */
[----:B------:R-:W-:Y:S01]  /*61a0*/  VIADD R6, R6, 0xffffffff ;  /* 0xffffffff06067836 */ /* 0x000fe20000000000 */
[----:B------:R-:W-:Y:S01]  /*61b0*/  UIADD3 UR6, UP0, UR24, 0xf0, URZ ;  /* 0x000000f018067890 */ /* 0x000fe2000ff1e03f */
[--C-:B------:R-:W-:Y:S01]  /*61c0*/  IMAD.U32 R9, R9, 0x200, R21.reuse ;  /* 0x0000020009097824 */ /* 0x100fe200078e0015 */
[----:B------:R-:W-:Y:S01]  /*61d0*/  R2UR UR11, R19 ;  /* 0x00000000130b72ca */ /* 0x000fe200000e0000 */
[----:B------:R-:W-:Y:S01]  /*61e0*/  IMAD R21, R8, 0x800, R21 ;  /* 0x0000080008157824 */ /* 0x000fe200078e0215 */
[----:B------:R-:W-:Y:S01]  /*61f0*/  R2UR UR10, R22 ;  /* 0x00000000160a72ca */ /* 0x000fe200000e0000 */
[----:B------:R-:W-:Y:S01]  /*6200*/  UIADD3 UR26, UP1, UR24, 0x1f0, URZ ;  /* 0x000001f0181a7890 */ /* 0x000fe2000ff3e03f */
[----:B------:R-:W-:Y:S01]  /*6210*/  R2UR UR5, R9 ;  /* 0x00000000090572ca */ /* 0x000fe200000e0000 */
[----:B------:R-:W-:Y:S01]  /*6220*/  UIADD3.X UR7, URZ, UR25, URZ, UP0, !UPT ;  /* 0x000000193f077290 */ /* 0x000fe200087fe43f */
[----:B------:R-:W-:Y:S01]  /*6230*/  R2UR UR8, R21 ;  /* 0x00000000150872ca */ /* 0x000fe200000e0000 */
[----:B------:R-:W-:Y:S01]  /*6240*/  VIADD R8, R8, 0x1 ;  /* 0x0000000108087836 */ /* 0x000fe20000000000 */
[----:B------:R-:W-:Y:S01]  /*6250*/  R2UR UR12, R17 ;  /* 0x00000000110c72ca */ /* 0x000fe200000e0000 */
[----:B------:R-:W-:Y:S01]  /*6260*/  UIADD3.X UR27, URZ, UR25, URZ, UP1, !UPT ;  /* 0x000000193f1b7290 */ /* 0x000fe20008ffe43f */
[----:B------:R-:W-:Y:S01]  /*6270*/  R2UR UR19, R18 ;  /* 0x00000000121372ca */ /* 0x000fe200000e0000 */
[----:B------:R-:W-:Y:S01]  /*6280*/  UMOV UR20, 0xff0000 ;  /* 0x00ff000000147882 */ /* 0x000fe20000000000 */
[----:B------:R-:W-:Y:S01]  /*6290*/  ISETP.GT.AND P1, PT, R6, 0x1, PT ;  /* 0x000000010600780c */ /* 0x000fe20003f24270 */
[----:B------:R-:W-:Y:S01]  /*62a0*/  UMOV UR14, 0x0 ;  /* 0x00000000000e7882 */ /* 0x000fe20000000000 */
[----:B------:R-:W-:Y:S01]  /*62b0*/  UMOV UR15, 0x10000000 ;  /* 0x10000000000f7882 */ /* 0x000fe20000000000 */
[----:B------:R-:W-:Y:S01]  /*62c0*/  ISETP.NE.AND P0, PT, R8, 0x25, PT ;  /* 0x000000250800780c */ /* 0x000fe20003f05270 */
[----:B------:R-:W-:Y:S01]  /*62d0*/  VIADD R22, R22, 0x20 ;  /* 0x0000002016167836 */ /* 0x000fe20000000000 */
[----:B------:R-:W-:-:S02]  /*62e0*/  UIADD3 UR5, UR5, 0x300, URZ ;  /* 0x0000030005057890 */ /* 0x000fc4000fffe03f */
[----:B------:R-:W-:Y:S01]  /*62f0*/  UIADD3 UR16, UR8, 0x25300, URZ ;  /* 0x0002530008107890 */ /* 0x000fe2000fffe03f */
[----:B------:R-:W-:Y:S02]  /*6300*/  SEL R14, RZ, 0x1, P0 ;  /* 0x00000001ff0e7807 */ /* 0x000fe40000000000 */
[----:B------:R-:W-:Y:S02]  /*6310*/  SEL R8, R8, RZ, P0 ;  /* 0x000000ff08087207 */ /* 0x000fe40000000000 */
[----:B------:R-:W-:Y:S01]  /*6320*/  UMOV UR8, UR5 ;  /* 0x0000000500087c82 */ /* 0x000fe20008000000 */
[----:B------:R-:W-:Y:S01]  /*6330*/  LOP3.LUT R7, R7, R14, RZ, 0x3c, !PT ;  /* 0x0000000e07077212 */ /* 0x000fe200078e3cff */
[----:B------:R0:W-:Y:S02]  /*6340*/  UTMALDG.3D.MULTICAST [UR8], [UR6], UR20, desc[UR14] ;  /* 0x00000e08060073b4 */ /* 0x0001e40008011814 */
[----:B0-----:R-:W-:Y:S01]  /*6350*/  UMOV UR8, UR16 ;  /* 0x0000001000087c82 */ /* 0x001fe20008000000 */
[----:B------:R-:W-:-:S02]  /*6360*/  UMOV UR11, UR19 ;  /* 0x00000013000b7c82 */ /* 0x000fc40008000000 */
[----:B------:R0:W-:Y:S02]  /*6370*/  UTMALDG.3D [UR8], [UR26], desc[UR14] ;  /* 0x00000e081a0075b4 */ /* 0x0001e40008011000 */
[----:B0-----:R-:W-:Y:S05]  /*6380*/  @P1 BRA `(.L_x_118) ;  /* 0xfffffffc00401947 */ /* 0x001fea000383ffff */
.L_x_115:
[----:B------:R-:W-:Y:S05]  /*6390*/  BSYNC B1 ;  /* 0x0000000000017941 */ /* 0x000fea0003800000 */
.L_x_114:
[----:B------:R-:W-:Y:S01]  /*63a0*/  LOP3.LUT P1, RZ, R16, 0xff, RZ, 0xc0, !PT ;  /* 0x000000ff10ff7812 */ /* 0x000fe2000782c0ff */
[C---:B------:R-:W-:Y:S01]  /*63b0*/  IMAD.IADD R13, R10.reuse, 0x1, R13 ;  /* 0x000000010a0d7824 */ /* 0x040fe200078e020d */
[----:B------:R-:W-:Y:S01]  /*63c0*/  ULDC.64 UR6, c[0x0][0x650] ;  /* 0x0001940000067ab9 */ /* 0x000fe20000000a00 */
[C---:B------:R-:W-:Y:S01]  /*63d0*/  ISETP.GE.U32.AND P2, PT, R10.reuse, 0x25, PT ;  /* 0x000000250a00780c */ /* 0x040fe20003f46070 */
[----:B------:R-:W-:Y:S01]  /*63e0*/  BSSY B1, `(.L_x_119) ;  /* 0x000006b000017945 */ /* 0x000fe20003800000 */
[C---:B------:R-:W-:Y:S01]  /*63f0*/  IMAD.WIDE.U32 R6, R13.reuse, -0x45306eb3, RZ ;  /* 0xbacf914d0d067825 */ /* 0x040fe200078e00ff */
[C---:B------:R-:W-:Y:S02]  /*6400*/  ISETP.GT.U32.AND P0, PT, R13.reuse, 0x24, PT ;  /* 0x000000240d00780c */ /* 0x040fe40003f04070 */
[----:B------:R-:W-:Y:S01]  /*6410*/  PRMT R16, RZ, 0x7610, R16 ;  /* 0x00007610ff107816 */ /* 0x000fe20000000010 */
[----:B------:R-:W-:Y:S01]  /*6420*/  IMAD.IADD R9, R13, 0x1, -R7 ;  /* 0x000000010d097824 */ /* 0x000fe200078e0a07 */
[----:B------:R-:W-:Y:S01]  /*6430*/  ISETP.LT.U32.AND P0, PT, R10, 0x25, P0 ;  /* 0x000000250a00780c */ /* 0x000fe20000701070 */
[----:B------:R-:W-:-:S02]  /*6440*/  IMAD.MOV.U32 R14, RZ, RZ, -0x1 ;  /* 0xffffffffff0e7424 */ /* 0x000fc400078e00ff */
[----:B------:R-:W0:Y:S01]  /*6450*/  @P1 S2R R11, SR_CgaCtaId ;  /* 0x00000000000b1919 */ /* 0x000e220000008800 */
[----:B------:R-:W-:Y:S01]  /*6460*/  SEL R6, RZ, 0x1, !P0 ;  /* 0x00000001ff067807 */ /* 0x000fe20004000000 */
[----:B------:R-:W-:Y:S01]  /*6470*/  IMAD.MOV.U32 R18, RZ, RZ, -0x1 ;  /* 0xffffffffff127424 */ /* 0x000fe200078e00ff */
[----:B------:R-:W-:Y:S01]  /*6480*/  IADD3 R4, P0, R4, UR22, RZ ;  /* 0x0000001604047c10 */ /* 0x000fe2000ff1e0ff */
[----:B------:R-:W-:Y:S01]  /*6490*/  IMAD.MOV.U32 R17, RZ, RZ, -0x1 ;  /* 0xffffffffff117424 */ /* 0x000fe200078e00ff */
[----:B------:R-:W-:Y:S02]  /*64a0*/  @P1 MOV R8, 0x400 ;  /* 0x0000040000081802 */ /* 0x000fe40000000f00 */
[----:B------:R-:W-:Y:S02]  /*64b0*/  IADD3.X R5, R5, UR13, RZ, P0, !PT ;  /* 0x0000000d05057c10 */ /* 0x000fe400087fe4ff */
[----:B------:R-:W-:Y:S02]  /*64c0*/  ISETP.GE.U32.AND P0, PT, R4, UR6, PT ;  /* 0x0000000604007c0c */ /* 0x000fe4000bf06070 */
[----:B------:R-:W-:-:S02]  /*64d0*/  LEA.HI R9, R9, R7, RZ, 0x1f ;  /* 0x0000000709097211 */ /* 0x000fc400078ff8ff */
[----:B------:R-:W-:Y:S02]  /*64e0*/  ISETP.GE.U32.AND.EX P0, PT, R5, UR7, PT, P0 ;  /* 0x0000000705007c0c */ /* 0x000fe4000bf06100 */
[----:B------:R-:W-:Y:S02]  /*64f0*/  LOP3.LUT R3, R3, R6, RZ, 0x3c, !PT ;  /* 0x0000000603037212 */ /* 0x000fe400078e3cff */
[----:B------:R-:W-:-:S04]  /*6500*/  SHF.R.U32.HI R6, RZ, 0x5, R9 ;  /* 0x00000005ff067819 */ /* 0x000fc80000011609 */
[--C-:B------:R-:W-:Y:S01]  /*6510*/  @P2 LOP3.LUT R3, R3, 0x1, R6.reuse, 0x78, !PT ;  /* 0x0000000103032812 */ /* 0x100fe200078e7806 */
[----:B------:R-:W-:Y:S01]  /*6520*/  IMAD R13, R6, -0x25, R13 ;  /* 0xffffffdb060d7824 */ /* 0x000fe200078e020d */
[----:B------:R-:W-:Y:S02]  /*6530*/  PRMT R6, RZ, 0x7610, R6 ;  /* 0x00007610ff067816 */ /* 0x000fe40000000006 */
[----:B0-----:R-:W-:-:S04]  /*6540*/  @P1 LEA R8, R11, R8, 0x18 ;  /* 0x000000080b081211 */ /* 0x001fc800078ec0ff */
[----:B------:R0:W-:Y:S01]  /*6550*/  @P1 SYNCS.ARRIVE.TRANS64.A1T0 RZ, [R8+URZ+0x268], RZ ;  /* 0x000268ff08ff19a7 */ /* 0x0001e2000810003f */
[----:B------:R-:W-:Y:S05]  /*6560*/  @P0 BRA `(.L_x_120) ;  /* 0x0000000400480947 */ /* 0x000fea0003800000 */
[----:B------:R-:W1:Y:S01]  /*6570*/  S2R R18, SR_CTAID.X ;  /* 0x0000000000127919 */ /* 0x000e620000002500 */
[----:B------:R-:W-:Y:S01]  /*6580*/  ULDC.64 UR6, c[0x0][0x628] ;  /* 0x00018a0000067ab9 */ /* 0x000fe20000000a00 */
[----:B------:R-:W2:Y:S01]  /*6590*/  LDC R19, c[0x0][0x144] ;  /* 0x00005100ff137b82 */ /* 0x000ea20000000800 */
[----:B------:R-:W-:Y:S01]  /*65a0*/  ISETP.NE.U32.AND P0, PT, RZ, UR6, PT ;  /* 0x00000006ff007c0c */ /* 0x000fe2000bf05070 */
[----:B------:R-:W3:Y:S01]  /*65b0*/  S2R R14, SR_CTAID.Y ;  /* 0x00000000000e7919 */ /* 0x000ee20000002600 */
[----:B------:R-:W-:Y:S01]  /*65c0*/  ULDC UR8, c[0x0][0x630] ;  /* 0x00018c0000087ab9 */ /* 0x000fe20000000800 */
[----:B------:R-:W-:Y:S01]  /*65d0*/  ULDC UR9, c[0x0][0x150] ;  /* 0x0000540000097ab9 */ /* 0x000fe20000000800 */
[----:B------:R-:W-:Y:S01]  /*65e0*/  ISETP.NE.AND.EX P0, PT, RZ, UR7, PT, P0 ;  /* 0x00000007ff007c0c */ /* 0x000fe2000bf05300 */
[----:B------:R-:W-:Y:S02]  /*65f0*/  IMAD.MOV.U32 R6, RZ, RZ, R4 ;  /* 0x000000ffff067224 */ /* 0x000fe400078e0004 */
[----:B------:R-:W-:Y:S01]  /*6600*/  IMAD.MOV.U32 R7, RZ, RZ, R5 ;  /* 0x000000ffff077224 */ /* 0x000fe200078e0005 */
[----:B-1----:R-:W-:-:S09]  /*6610*/  I2FP.F32.U32 R20, R18 ;  /* 0x0000001200147245 */ /* 0x002fd20000201000 */
[----:B------:R-:W-:Y:S05]  /*6620*/  @!P0 BRA `(.L_x_121) ;  /* 0x0000000000288947 */ /* 0x000fea0003800000 */
[----:B------:R-:W-:Y:S02]  /*6630*/  ULDC UR5, c[0x0][0x634] ;  /* 0x00018d0000057ab9 */ /* 0x000fe40000000800 */
[----:B------:R-:W-:-:S05]  /*6640*/  IADD3 R7, P0, R4, UR5, RZ ;  /* 0x0000000504077c10 */ /* 0x000fca000ff1e0ff */
[----:B------:R-:W-:-:S04]  /*6650*/  IMAD.X R17, RZ, RZ, R5, P0 ;  /* 0x000000ffff117224 */ /* 0x000fc800000e0605 */
[----:B0-----:R-:W-:-:S04]  /*6660*/  IMAD.WIDE.U32 R8, R17, UR6, RZ ;  /* 0x0000000611087c25 */ /* 0x001fc8000f8e00ff */
[----:B------:R-:W-:-:S04]  /*6670*/  IMAD.WIDE.U32 R8, P0, R7, UR7, R8 ;  /* 0x0000000707087c25 */ /* 0x000fc8000f800008 */
[----:B------:R-:W-:-:S04]  /*6680*/  IMAD.WIDE.U32 R6, R7, UR6, RZ ;  /* 0x0000000607067c25 */ /* 0x000fc8000f8e00ff */
[----:B------:R-:W-:Y:S01]  /*6690*/  IMAD.MOV.U32 R6, RZ, RZ, R9 ;  /* 0x000000ffff067224 */ /* 0x000fe200078e0009 */
[----:B------:R-:W-:Y:S01]  /*66a0*/  IADD3 RZ, P1, R7, R8, RZ ;  /* 0x0000000807ff7210 */ /* 0x000fe20007f3e0ff */
[----:B------:R-:W-:-:S04]  /*66b0*/  IMAD.X R7, RZ, RZ, RZ, P0 ;  /* 0x000000ffff077224 */ /* 0x000fc800000e06ff */
[----:B------:R-:W-:-:S08]  /*66c0*/  IMAD.WIDE.U32.X R6, R17, UR7, R6, P1 ;  /* 0x0000000711067c25 */ /* 0x000fd000088e0406 */
.L_x_121:
[----:B------:R-:W-:Y:S01]  /*66d0*/  FMUL R20, R20, UR9 ;  /* 0x0000000914147c20 */ /* 0x000fe20008400000 */
[--C-:B------:R-:W-:Y:S01]  /*66e0*/  SHF.R.U64 R17, R6, UR8, R7.reuse ;  /* 0x0000000806117c19 */ /* 0x100fe20008001207 */
[----:B------:R-:W-:Y:S01]  /*66f0*/  ULDC.64 UR6, c[0x0][0x620] ;  /* 0x0001880000067ab9 */ /* 0x000fe20000000a00 */
[----:B------:R-:W-:Y:S01]  /*6700*/  SHF.R.U32.HI R6, RZ, UR8, R7 ;  /* 0x00000008ff067c19 */ /* 0x000fe20008011607 */
[----:B------:R-:W-:Y:S01]  /*6710*/  ULDC.64 UR8, c[0x0][0x640] ;  /* 0x0001900000087ab9 */ /* 0x000fe20000000a00 */
[----:B------:R-:W-:Y:S01]  /*6720*/  IADD3 R7, P0, RZ, -R17, RZ ;  /* 0x80000011ff077210 */ /* 0x000fe20007f1e0ff */
[----:B------:R-:W0:Y:S01]  /*6730*/  F2I.U32.TRUNC.NTZ R20, R20 ;  /* 0x0000001400147305 */ /* 0x000e22000020f000 */
[----:B------:R-:W1:Y:S01]  /*6740*/  LDC R21, c[0x0][0x148] ;  /* 0x00005200ff157b82 */ /* 0x000e620000000800 */
[----:B------:R-:W-:Y:S02]  /*6750*/  ULDC UR5, c[0x0][0x618] ;  /* 0x0001860000057ab9 */ /* 0x000fe40000000800 */
[----:B------:R-:W-:Y:S01]  /*6760*/  IMAD.X R6, RZ, RZ, ~R6, P0 ;  /* 0x000000ffff067224 */ /* 0x000fe200000e0e06 */
[----:B------:R-:W-:-:S03]  /*6770*/  ISETP.NE.U32.AND P0, PT, RZ, UR8, PT ;  /* 0x00000008ff007c0c */ /* 0x000fc6000bf05070 */
[----:B------:R-:W-:Y:S01]  /*6780*/  IMAD R6, R6, UR6, RZ ;  /* 0x0000000606067c24 */ /* 0x000fe2000f8e02ff */
[----:B------:R-:W-:-:S03]  /*6790*/  ISETP.NE.AND.EX P0, PT, RZ, UR9, PT, P0 ;  /* 0x00000009ff007c0c */ /* 0x000fc6000bf05300 */
[C---:B------:R-:W-:Y:S02]  /*67a0*/  IMAD R9, R7.reuse, UR7, R6 ;  /* 0x0000000707097c24 */ /* 0x040fe4000f8e0206 */
[----:B------:R-:W-:Y:S01]  /*67b0*/  IMAD.WIDE.U32 R6, R7, UR6, R4 ;  /* 0x0000000607067c25 */ /* 0x000fe2000f8e0004 */
[----:B------:R-:W-:-:S03]  /*67c0*/  ULDC UR6, c[0x0][0x154] ;  /* 0x0000550000067ab9 */ /* 0x000fc60000000800 */
[----:B0-----:R-:W-:Y:S02]  /*67d0*/  IMAD.MOV R8, RZ, RZ, -R20 ;  /* 0x000000ffff087224 */ /* 0x001fe400078e0a14 */
[----:B------:R-:W-:Y:S02]  /*67e0*/  IMAD.IADD R7, R7, 0x1, R9 ;  /* 0x0000000107077824 */ /* 0x000fe400078e0209 */
[----:B--2---:R-:W-:Y:S01]  /*67f0*/  IMAD R18, R19, R8, R18 ;  /* 0x0000000813127224 */ /* 0x004fe200078e0212 */
[----:B---3--:R-:W-:Y:S02]  /*6800*/  I2FP.F32.U32 R8, R14 ;  /* 0x0000000e00087245 */ /* 0x008fe40000201000 */
[--C-:B------:R-:W-:Y:S02]  /*6810*/  SHF.R.U64 R19, R6, UR5, R7.reuse ;  /* 0x0000000506137c19 */ /* 0x100fe40008001207 */
[----:B------:R-:W-:Y:S01]  /*6820*/  SHF.R.U32.HI R6, RZ, UR5, R7 ;  /* 0x00000005ff067c19 */ /* 0x000fe20008011607 */
[----:B------:R-:W-:Y:S01]  /*6830*/  FMUL R8, R8, UR6 ;  /* 0x0000000608087c20 */ /* 0x000fe20008400000 */
[----:B------:R-:W-:-:S02]  /*6840*/  ULDC UR5, c[0x0][0x608] ;  /* 0x0001820000057ab9 */ /* 0x000fc40000000800 */
[--C-:B------:R-:W-:Y:S01]  /*6850*/  SHF.R.U64 R22, R19, UR5, R6.reuse ;  /* 0x0000000513167c19 */ /* 0x100fe20008001206 */
[----:B------:R0:W2:Y:S01]  /*6860*/  F2I.U32.TRUNC.NTZ R24, R8 ;  /* 0x0000000800187305 */ /* 0x0000a2000020f000 */
[----:B------:R-:W-:Y:S01]  /*6870*/  SHF.R.U32.HI R7, RZ, UR5, R6 ;  /* 0x00000005ff077c19 */ /* 0x000fe20008011606 */
[----:B------:R-:W-:-:S03]  /*6880*/  ULDC UR5, c[0x0][0x658] ;  /* 0x0001960000057ab9 */ /* 0x000fc60000000800 */
[--C-:B------:R-:W-:Y:S02]  /*6890*/  SHF.R.U64 R20, R22, UR5, R7.reuse ;  /* 0x0000000516147c19 */ /* 0x100fe40008001207 */
[----:B------:R-:W-:-:S03]  /*68a0*/  SHF.R.U32.HI R23, RZ, UR5, R7 ;  /* 0x00000005ff177c19 */ /* 0x000fc60008011607 */
[----:B------:R-:W-:Y:S02]  /*68b0*/  IMAD.MOV.U32 R6, RZ, RZ, R20 ;  /* 0x000000ffff067224 */ /* 0x000fe400078e0014 */
[----:B------:R-:W-:Y:S01]  /*68c0*/  IMAD.MOV.U32 R7, RZ, RZ, R23 ;  /* 0x000000ffff077224 */ /* 0x000fe200078e0017 */
[----:B0-----:R-:W-:Y:S06]  /*68d0*/  @!P0 BRA `(.L_x_122) ;  /* 0x0000000000288947 */ /* 0x001fec0003800000 */
[----:B------:R-:W-:Y:S02]  /*68e0*/  ULDC UR5, c[0x0][0x64c] ;  /* 0x0001930000057ab9 */ /* 0x000fe40000000800 */
[----:B------:R-:W-:-:S05]  /*68f0*/  IADD3 R7, P0, R20, UR5, RZ ;  /* 0x0000000514077c10 */ /* 0x000fca000ff1e0ff */
[----:B------:R-:W-:-:S04]  /*6900*/  IMAD.X R23, RZ, RZ, R23, P0 ;  /* 0x000000ffff177224 */ /* 0x000fc800000e0617 */
[----:B------:R-:W-:-:S04]  /*6910*/  IMAD.WIDE.U32 R8, R23, UR8, RZ ;  /* 0x0000000817087c25 */ /* 0x000fc8000f8e00ff */
[----:B------:R-:W-:-:S04]  /*6920*/  IMAD.WIDE.U32 R8, P0, R7, UR9, R8 ;  /* 0x0000000907087c25 */ /* 0x000fc8000f800008 */
[----:B------:R-:W-:-:S04]  /*6930*/  IMAD.WIDE.U32 R6, R7, UR8, RZ ;  /* 0x0000000807067c25 */ /* 0x000fc8000f8e00ff */
[----:B------:R-:W-:Y:S01]  /*6940*/  IMAD.MOV.U32 R6, RZ, RZ, R9 ;  /* 0x000000ffff067224 */ /* 0x000fe200078e0009 */
[----:B------:R-:W-:Y:S01]  /*6950*/  IADD3 RZ, P1, R7, R8, RZ ;  /* 0x0000000807ff7210 */ /* 0x000fe20007f3e0ff */
[----:B------:R-:W-:-:S04]  /*6960*/  IMAD.X R7, RZ, RZ, RZ, P0 ;  /* 0x000000ffff077224 */ /* 0x000fc800000e06ff */
[----:B------:R-:W-:-:S08]  /*6970*/  IMAD.WIDE.U32.X R6, R23, UR9, R6, P1 ;  /* 0x0000000917067c25 */ /* 0x000fd000088e0406 */
.L_x_122:
[----:B------:R-:W-:Y:S01]  /*6980*/  ULDC UR5, c[0x0][0x648] ;  /* 0x0001920000057ab9 */ /* 0x000fe20000000800 */
[----:B------:R-:W-:Y:S01]  /*6990*/  LOP3.LUT R22, R22, UR17, RZ, 0xc0, !PT ;  /* 0x0000001116167c12 */ /* 0x000fe2000f8ec0ff */
[----:B--2---:R-:W-:Y:S01]  /*69a0*/  IMAD.MOV R24, RZ, RZ, -R24 ;  /* 0x000000ffff187224 */ /* 0x004fe200078e0a18 */
[----:B------:R-:W-:Y:S01]  /*69b0*/  SHF.R.U64 R7, R6, UR5, R7 ;  /* 0x0000000506077c19 */ /* 0x000fe20008001207 */
[----:B------:R-:W-:Y:S01]  /*69c0*/  ULDC UR5, c[0x0][0x638] ;  /* 0x00018e0000057ab9 */ /* 0x000fe20000000800 */
[----:B------:R-:W-:Y:S01]  /*69d0*/  LOP3.LUT R19, R19, UR4, RZ, 0xc0, !PT ;  /* 0x0000000413137c12 */ /* 0x000fe2000f8ec0ff */
[----:B-1----:R-:W-:Y:S01]  /*69e0*/  @P4 IMAD R18, R21, R24, R14 ;  /* 0x0000001815124224 */ /* 0x002fe200078e020e */
[----:B------:R-:W-:Y:S01]  /*69f0*/  ULDC UR6, c[0x0][0x610] ;  /* 0x0001840000067ab9 */ /* 0x000fe20000000800 */
[----:B------:R-:W-:Y:S02]  /*6a00*/  IMAD.MOV R9, RZ, RZ, -R7 ;  /* 0x000000ffff097224 */ /* 0x000fe400078e0a07 */
[----:B------:R-:W-:-:S02]  /*6a10*/  IMAD R7, R7, UR18, R22 ;  /* 0x0000001207077c24 */ /* 0x000fc4000f8e0216 */
[----:B------:R-:W-:Y:S01]  /*6a20*/  IMAD R20, R9, UR5, R20 ;  /* 0x0000000509147c24 */ /* 0x000fe2000f8e0214 */
[----:B------:R-:W-:Y:S01]  /*6a30*/  ULDC UR5, c[0x0][0x600] ;  /* 0x0001800000057ab9 */ /* 0x000fe20000000800 */
[----:B------:R-:W-:Y:S02]  /*6a40*/  IMAD R14, R7, UR6, R18 ;  /* 0x00000006070e7c24 */ /* 0x000fe4000f8e0212 */
[----:B------:R-:W-:Y:S02]  /*6a50*/  IMAD R7, R20, UR5, R19 ;  /* 0x0000000514077c24 */ /* 0x000fe4000f8e0213 */
[----:B------:R-:W-:-:S03]  /*6a60*/  IMAD.MOV.U32 R6, RZ, RZ, 0x1 ;  /* 0x00000001ff067424 */ /* 0x000fc600078e00ff */
[----:B------:R-:W-:Y:S02]  /*6a70*/  SEL R18, R7, R14, !P4 ;  /* 0x0000000e07127207 */ /* 0x000fe40006000000 */
[----:B------:R-:W-:-:S07]  /*6a80*/  SEL R14, R14, R7, !P4 ;  /* 0x000000070e0e7207 */ /* 0x000fce0006000000 */
.L_x_120:
[----:B------:R-:W-:Y:S05]  /*6a90*/  BSYNC B1 ;  /* 0x0000000000017941 */ /* 0x000fea0003800000 */
.L_x_119:
[----:B------:R-:W-:-:S13]  /*6aa0*/  LOP3.LUT P0, RZ, R6, 0xff, RZ, 0xc0, !PT ;  /* 0x000000ff06ff7812 */ /* 0x000fda000780c0ff */
[----:B------:R-:W-:Y:S05]  /*6ab0*/  @P0 BRA `(.L_x_123) ;  /* 0xfffffff4003c0947 */ /* 0x000fea000383ffff */
[----:B------:R-:W-:Y:S05]  /*6ac0*/  BSYNC B0 ;  /* 0x0000000000007941 */ /* 0x000fea0003800000 */
.L_x_112:
[----:B------:R-:W-:-:S03]  /*6ad0*/  UMOV UR5, 0xffffffff ;  /* 0xffffffff00057882 */ /* 0x000fc60000000000 */
[----:B------:R-:W-:Y:S05]  /*6ae0*/  BRA.DIV UR5, `(.L_x_124) ;  /* 0x0000001605c07947 */ /* 0x000fea000b800000 */
[----:B------:R-:W-:-:S13]  /*6af0*/  ELECT P0, URZ, PT ;  /* 0x00000000003f782f */ /* 0x000fda0003800000 */
.L_x_171:
[----:B------:R-:W-:Y:S04]  /*6b00*/  BSSY B0, `(.L_x_125) ;  /* 0x0000154000007945 */ /* 0x000fe80003800000 */
[----:B------:R-:W-:Y:S05]  /*6b10*/  @!P0 BRA `(.L_x_126) ;  /* 0x0000001400488947 */ /* 0x000fea0003800000 */
[----:B------:R-:W-:-:S04]  /*6b20*/  LOP3.LUT R2, R2, 0x2, RZ, 0xfc, !PT ;  /* 0x0000000202027812 */ /* 0x000fc800078efcff */
[----:B------:R-:W-:-:S13]  /*6b30*/  ISETP.NE.AND P0, PT, R2, 0x3, PT ;  /* 0x000000030200780c */ /* 0x000fda0003f05270 */
[----:B------:R-:W-:Y:S05]  /*6b40*/  @!P0 BRA `(.L_x_127) ;  /* 0x0000000000048947 */ /* 0x000fea0003800000 */
[----:B------:R-:W-:Y:S01]  /*6b50*/  BPT.TRAP 0x1 ;  /* 0x000000040000795c */ /* 0x000fe20000300000 */
.L_x_127:
[----:B------:R-:W1:Y:S01]  /*6b60*/  S2R R5, SR_CgaCtaId ;  /* 0x0000000000057919 */ /* 0x000e620000008800 */
[----:B------:R-:W-:Y:S02]  /*6b70*/  MOV R0, 0x400 ;  /* 0x0000040000007802 */ /* 0x000fe40000000f00 */
[----:B------:R-:W-:Y:S02]  /*6b80*/  SHF.L.U32 R4, R3, 0x1f, RZ ;  /* 0x0000001f03047819 */ /* 0x000fe400000006ff */
[----:B-1----:R-:W-:-:S05]  /*6b90*/  LEA R0, R5, R0, 0x18 ;  /* 0x0000000005007211 */ /* 0x002fca00078ec0ff */
[----:B------:R-:W-:-:S04]  /*6ba0*/  VIADD R0, R0, 0x128 ;  /* 0x0000012800007836 */ /* 0x000fc80000000000 */
[C---:B------:R-:W-:Y:S02]  /*6bb0*/  IMAD R7, R13.reuse, 0x8, R0 ;  /* 0x000000080d077824 */ /* 0x040fe400078e0200 */
[----:B------:R-:W-:Y:S02]  /*6bc0*/  VIADD R13, R13, 0x1 ;  /* 0x000000010d0d7836 */ /* 0x000fe40000000000 */
[----:B------:R-:W1:Y:S03]  /*6bd0*/  SYNCS.PHASECHK.TRANS64.TRYWAIT P0, [R7+URZ], R4 ;  /* 0x00000004070075a7 */ /* 0x000e66000800017f */
[----:B------:R-:W-:-:S04]  /*6be0*/  ISETP.NE.AND P1, PT, R13, 0x25, PT ;  /* 0x000000250d00780c */ /* 0x000fc80003f25270 */
[----:B------:R-:W-:Y:S02]  /*6bf0*/  SEL R2, RZ, 0x1, P1 ;  /* 0x00000001ff027807 */ /* 0x000fe40000800000 */
[----:B------:R-:W-:Y:S02]  /*6c00*/  SEL R13, R13, RZ, P1 ;  /* 0x000000ff0d0d7207 */ /* 0x000fe40000800000 */
[----:B------:R-:W-:-:S03]  /*6c10*/  LOP3.LUT R6, R3, R2, RZ, 0x3c, !PT ;  /* 0x0000000203067212 */ /* 0x000fc600078e3cff */
[----:B0-----:R-:W-:Y:S01]  /*6c20*/  IMAD R8, R13, 0x8, R0 ;  /* 0x000000080d087824 */ /* 0x001fe200078e0200 */
[----:B------:R-:W-:Y:S01]  /*6c30*/  SHF.L.U32 R5, R6, 0x1f, RZ ;  /* 0x0000001f06057819 */ /* 0x000fe200000006ff */
[----:B-1----:R-:W-:Y:S06]  /*6c40*/  @!P0 BRA `(.L_x_128) ;  /* 0x0000001400888947 */ /* 0x002fec0003800000 */
.L_x_172:
[----:B------:R-:W1:Y:S01]  /*6c50*/  SYNCS.PHASECHK.TRANS64.TRYWAIT P0, [R8+URZ], R5 ;  /* 0x00000005080075a7 */ /* 0x000e62000800017f */
[----:B------:R-:W-:-:S05]  /*6c60*/  VIADD R2, R13, 0x1 ;  /* 0x000000010d027836 */ /* 0x000fca0000000000 */
[----:B------:R-:W-:-:S04]  /*6c70*/  ISETP.NE.AND P1, PT, R2, 0x25, PT ;  /* 0x000000250200780c */ /* 0x000fc80003f25270 */
[----:B------:R-:W-:Y:S02]  /*6c80*/  SEL R3, RZ, 0x1, P1 ;  /* 0x00000001ff037807 */ /* 0x000fe40000800000 */
[----:B0-----:R-:W-:Y:S02]  /*6c90*/  SEL R7, R2, RZ, P1 ;  /* 0x000000ff02077207 */ /* 0x001fe40000800000 */
[----:B------:R-:W-:-:S03]  /*6ca0*/  LOP3.LUT R6, R6, R3, RZ, 0x3c, !PT ;  /* 0x0000000306067212 */ /* 0x000fc600078e3cff */
[----:B------:R-:W-:Y:S01]  /*6cb0*/  IMAD R9, R7, 0x8, R0 ;  /* 0x0000000807097824 */ /* 0x000fe200078e0200 */
[----:B------:R-:W-:Y:S01]  /*6cc0*/  SHF.L.U32 R4, R6, 0x1f, RZ ;  /* 0x0000001f06047819 */ /* 0x000fe200000006ff */
[----:B-1----:R-:W-:Y:S06]  /*6cd0*/  @!P0 BRA `(.L_x_129) ;  /* 0x0000001400788947 */ /* 0x002fec0003800000 */
.L_x_173:
[----:B------:R-:W1:Y:S01]  /*6ce0*/  SYNCS.PHASECHK.TRANS64.TRYWAIT P0, [R9+URZ], R4 ;  /* 0x00000004090075a7 */ /* 0x000e62000800017f */
[----:B------:R-:W-:-:S05]  /*6cf0*/  VIADD R2, R7, 0x1 ;  /* 0x0000000107027836 */ /* 0x000fca0000000000 */
[----:B------:R-:W-:-:S04]  /*6d00*/  ISETP.NE.AND P1, PT, R2, 0x25, PT ;  /* 0x000000250200780c */ /* 0x000fc80003f25270 */
[----:B------:R-:W-:Y:S02]  /*6d10*/  SEL R3, RZ, 0x1, P1 ;  /* 0x00000001ff037807 */ /* 0x000fe40000800000 */
[----:B------:R-:W-:Y:S02]  /*6d20*/  SEL R7, R2, RZ, P1 ;  /* 0x000000ff02077207 */ /* 0x000fe40000800000 */
[----:B------:R-:W-:-:S03]  /*6d30*/  LOP3.LUT R6, R6, R3, RZ, 0x3c, !PT ;  /* 0x0000000306067212 */ /* 0x000fc600078e3cff */
[----:B0-----:R-:W-:Y:S01]  /*6d40*/  IMAD R8, R7, 0x8, R0 ;  /* 0x0000000807087824 */ /* 0x001fe200078e0200 */
[----:B------:R-:W-:Y:S01]  /*6d50*/  SHF.L.U32 R5, R6, 0x1f, RZ ;  /* 0x0000001f06057819 */ /* 0x000fe200000006ff */
[----:B-1----:R-:W-:Y:S06]  /*6d60*/  @!P0 BRA `(.L_x_130) ;  /* 0x0000001400688947 */ /* 0x002fec0003800000 */
.L_x_174:
        /* <DEDUP_REMOVED lines=9> */
.L_x_175:
        /* <DEDUP_REMOVED lines=9> */
.L_x_176:
        /* <DEDUP_REMOVED lines=9> */
.L_x_177:
        /* <DEDUP_REMOVED lines=9> */
.L_x_178:
        /* <DEDUP_REMOVED lines=9> */
.L_x_179:
        /* <DEDUP_REMOVED lines=9> */
.L_x_180:
        /* <DEDUP_REMOVED lines=9> */
.L_x_181:
        /* <DEDUP_REMOVED lines=9> */
.L_x_182:
        /* <DEDUP_REMOVED lines=9> */
.L_x_183:
        /* <DEDUP_REMOVED lines=9> */
.L_x_184:
        /* <DEDUP_REMOVED lines=9> */
.L_x_185:
        /* <DEDUP_REMOVED lines=9> */
.L_x_186:
        /* <DEDUP_REMOVED lines=9> */
.L_x_187:
        /* <DEDUP_REMOVED lines=9> */
.L_x_188:
        /* <DEDUP_REMOVED lines=9> */
.L_x_189:
        /* <DEDUP_REMOVED lines=9> */
.L_x_190:
        /* <DEDUP_REMOVED lines=9> */
.L_x_191:
        /* <DEDUP_REMOVED lines=9> */
.L_x_192:
        /* <DEDUP_REMOVED lines=9> */
.L_x_193:
        /* <DEDUP_REMOVED lines=9> */
.L_x_194:
        /* <DEDUP_REMOVED lines=9> */
.L_x_195:
        /* <DEDUP_REMOVED lines=9> */
.L_x_196:
        /* <DEDUP_REMOVED lines=9> */
.L_x_197:
        /* <DEDUP_REMOVED lines=9> */
.L_x_198:
        /* <DEDUP_REMOVED lines=9> */
.L_x_199:
        /* <DEDUP_REMOVED lines=9> */
.L_x_200:
        /* <DEDUP_REMOVED lines=9> */
.L_x_201:
        /* <DEDUP_REMOVED lines=9> */
.L_x_202:
        /* <DEDUP_REMOVED lines=9> */
.L_x_203:
        /* <DEDUP_REMOVED lines=9> */
.L_x_204:
        /* <DEDUP_REMOVED lines=9> */
.L_x_205:
[----:B------:R-:W1:Y:S01]  /*7ee0*/  SYNCS.PHASECHK.TRANS64.TRYWAIT P0, [R9+URZ], R4 ;  /* 0x00000004090075a7 */ /* 0x000e62000800017f */
[----:B------:R-:W-:-:S05]  /*7ef0*/  VIADD R2, R7, 0x1 ;  /* 0x0000000107027836 */ /* 0x000fca0000000000 */
[----:B------:R-:W-:-:S04]  /*7f00*/  ISETP.NE.AND P1, PT, R2, 0x25, PT ;  /* 0x000000250200780c */ /* 0x000fc80003f25270 */
[----:B------:R-:W-:Y:S02]  /*7f10*/  SEL R3, RZ, 0x1, P1 ;  /* 0x00000001ff037807 */ /* 0x000fe40000800000 */
[----:B------:R-:W-:Y:S02]  /*7f20*/  SEL R7, R2, RZ, P1 ;  /* 0x000000ff02077207 */ /* 0x000fe40000800000 */
[----:B------:R-:W-:-:S03]  /*7f30*/  LOP3.LUT R11, R6, R3, RZ, 0x3c, !PT ;  /* 0x00000003060b7212 */ /* 0x000fc600078e3cff */
[----:B------:R-:W-:Y:S01]  /*7f40*/  IMAD R6, R7, 0x8, R0 ;  /* 0x0000000807067824 */ /* 0x000fe200078e0200 */
[----:B0-----:R-:W-:Y:S01]  /*7f50*/  SHF.L.U32 R5, R11, 0x1f, RZ ;  /* 0x0000001f0b057819 */ /* 0x001fe200000006ff */
[----:B-1----:R-:W-:Y:S06]  /*7f60*/  @!P0 BRA `(.L_x_162) ;  /* 0x0000000c00688947 */ /* 0x002fec0003800000 */
.L_x_206:
[----:B------:R-:W1:Y:S01]  /*7f70*/  SYNCS.PHASECHK.TRANS64.TRYWAIT P0, [R6+URZ], R5 ;  /* 0x00000005060075a7 */ /* 0x000e62000800017f */
[----:B------:R-:W-:-:S05]  /*7f80*/  VIADD R2, R7, 0x1 ;  /* 0x0000000107027836 */ /* 0x000fca0000000000 */
[----:B------:R-:W-:-:S04]  /*7f90*/  ISETP.NE.AND P1, PT, R2, 0x25, PT ;  /* 0x000000250200780c */ /* 0x000fc80003f25270 */
[----:B0-----:R-:W-:Y:S02]  /*7fa0*/  SEL R4, RZ, 0x1, P1 ;  /* 0x00000001ff047807 */ /* 0x001fe40000800000 */
[----:B------:R-:W-:Y:S02]  /*7fb0*/  SEL R3, R2, RZ, P1 ;  /* 0x000000ff02037207 */ /* 0x000fe40000800000 */
[----:B------:R-:W-:Y:S01]  /*7fc0*/  LOP3.LUT R4, R11, R4, RZ, 0x3c, !PT ;  /* 0x000000040b047212 */ /* 0x000fe200078e3cff */
[----:B-1----:R-:W-:Y:S06]  /*7fd0*/  @!P0 BRA `(.L_x_163) ;  /* 0x0000000c00608947 */ /* 0x002fec0003800000 */
.L_x_207:
[----:B------:R-:W-:Y:S01]  /*7fe0*/  IMAD R3, R3, 0x8, R0 ;  /* 0x0000000803037824 */ /* 0x000fe200078e0200 */
[----:B------:R-:W-:-:S07]  /*7ff0*/  SHF.L.U32 R0, R4, 0x1f, RZ ;  /* 0x0000001f04007819 */ /* 0x000fce00000006ff */
.L_x_164:
[----:B-1----:R1:W2:Y:S02]  /*8000*/  SYNCS.PHASECHK.TRANS64.TRYWAIT P0, [R3+URZ], R0 ;  /* 0x00000000030075a7 */ /* 0x0022a4000800017f */
[----:B--2---:R-:W-:Y:S05]  /*8010*/  @!P0 NANOSLEEP.SYNCS 0x989680 ;  /* 0x009896800000895d */ /* 0x004fea0003900000 */
[----:B------:R-:W2:Y:S02]  /*8020*/  @!P0 SYNCS.PHASECHK.TRANS64 P0, [R3+URZ], R0 ;  /* 0x00000000030085a7 */ /* 0x000ea4000800007f */
[----:B--2---:R-:W-:Y:S05]  /*8030*/  @!P0 BRA `(.L_x_164) ;  /* 0xfffffffc00f08947 */ /* 0x004fea000383ffff */
.L_x_126:
[----:B------:R-:W-:Y:S05]  /*8040*/  BSYNC B0 ;  /* 0x0000000000007941 */ /* 0x000fea0003800000 */
.L_x_125:
[----:B------:R-:W-:Y:S05]  /*8050*/  EXIT ;  /* 0x000000000000794d */ /* 0x000fea0003800000 */
.L_x_22:
[----:B-1----:R-:W-:-:S04]  /*8060*/  IMAD.U32 R9, RZ, RZ, UR6 ;  /* 0x00000006ff097e24 */ /* 0x002fc8000f8e00ff */
[----:B------:R1:W4:Y:S03]  /*8070*/  SYNCS.PHASECHK.TRANS64.TRYWAIT P1, [R9+URZ], R8 ;  /* 0x00000008090075a7 */ /* 0x000326000802017f */
[----:B----4-:R-:W-:Y:S05]  /*8080*/  @!P1 NANOSLEEP.SYNCS 0x989680 ;  /* 0x009896800000995d */ /* 0x010fea0003900000 */
[----:B------:R-:W4:Y:S02]  /*8090*/  @!P1 SYNCS.PHASECHK.TRANS64 P1, [R9+URZ], R8 ;  /* 0x00000008090095a7 */ /* 0x000f24000802007f */
[----:B----4-:R-:W-:Y:S05]  /*80a0*/  @!P1 BRA `(.L_x_22) ;  /* 0xfffffffc00ec9947 */ /* 0x010fea000383ffff */
[----:B------:R-:W-:Y:S05]  /*80b0*/  BRA `(.L_x_21) ;  /* 0xffffff9800407947 */ /* 0x000fea000383ffff */
.L_x_28:
[----:B-1----:R-:W-:-:S04]  /*80c0*/  IMAD.U32 R13, RZ, RZ, UR12 ;  /* 0x0000000cff0d7e24 */ /* 0x002fc8000f8e00ff */
[----:B------:R1:W4:Y:S03]  /*80d0*/  SYNCS.PHASECHK.TRANS64.TRYWAIT P1, [R13+URZ], R10 ;  /* 0x0000000a0d0075a7 */ /* 0x000326000802017f */
[----:B----4-:R-:W-:Y:S05]  /*80e0*/  @!P1 NANOSLEEP.SYNCS 0x989680 ;  /* 0x009896800000995d */ /* 0x010fea0003900000 */
[----:B------:R-:W4:Y:S02]  /*80f0*/  @!P1 SYNCS.PHASECHK.TRANS64 P1, [R13+URZ], R10 ;  /* 0x0000000a0d0095a7 */ /* 0x000f24000802007f */
[----:B----4-:R-:W-:Y:S05]  /*8100*/  @!P1 BRA `(.L_x_28) ;  /* 0xfffffffc00ec9947 */ /* 0x010fea000383ffff */
[----:B------:R-:W-:Y:S05]  /*8110*/  BRA `(.L_x_27) ;  /* 0xffffff9c00b07947 */ /* 0x000fea000383ffff */
.L_x_113:
[----:B------:R-:W-:Y:S01]  /*8120*/  BSSY B1, `(.L_x_165) ;  /* 0x0000006000017945 */ /* 0x000fe20003800000 */
[----:B------:R-:W-:-:S07]  /*8130*/  IMAD.MOV.U32 R6, RZ, RZ, -0x1 ;  /* 0xffffffffff067424 */ /* 0x000fce00078e00ff */
[----:B------:R-:W-:Y:S05]  /*8140*/  WARPSYNC.COLLECTIVE R6, `(.L_x_166) ;  /* 0x00000000060c7348 */ /* 0x000fea0003c00000 */
[----:B------:R-:W-:Y:S02]  /*8150*/  ELECT P0, UR62, PT ;  /* 0x00000000003e782f */ /* 0x000fe40003800000 */
[----:B------:R-:W-:Y:S01]  /*8160*/  MOV R6, UR62 ;  /* 0x0000003e00067c02 */ /* 0x000fe20008000f00 */
[----:B------:R-:W-:Y:S10]  /*8170*/  ENDCOLLECTIVE ;  /* 0x000000000000791b */ /* 0x000ff40003800000 */
.L_x_166:
[----:B------:R-:W-:Y:S05]  /*8180*/  BSYNC B1 ;  /* 0x0000000000017941 */ /* 0x000fea0003800000 */
.L_x_165:
[----:B------:R-:W-:Y:S05]  /*8190*/  BRA `(.L_x_167) ;  /* 0xffffffdc00907947 */ /* 0x000fea000383ffff */
.L_x_116:
[----:B-1----:R1:W2:Y:S02]  /*81a0*/  SYNCS.PHASECHK.TRANS64.TRYWAIT P0, [R20+URZ+0x128], R9 ;  /* 0x00012809140075a7 */ /* 0x0022a4000800017f */
[----:B--2---:R-:W-:Y:S05]  /*81b0*/  @!P0 NANOSLEEP.SYNCS 0x989680 ;  /* 0x009896800000895d */ /* 0x004fea0003900000 */
[----:B------:R-:W2:Y:S02]  /*81c0*/  @!P0 SYNCS.PHASECHK.TRANS64 P0, [R20+URZ+0x128], R9 ;  /* 0x00012809140085a7 */ /* 0x000ea4000800007f */
[----:B--2---:R-:W-:Y:S05]  /*81d0*/  @!P0 BRA `(.L_x_116) ;  /* 0xfffffffc00f08947 */ /* 0x004fea000383ffff */
[----:B------:R-:W-:Y:S05]  /*81e0*/  BRA `(.L_x_168) ;  /* 0xffffffdc00d07947 */ /* 0x000fea000383ffff */
.L_x_124:
[----:B------:R-:W-:Y:S01]  /*81f0*/  BSSY B0, `(.L_x_169) ;  /* 0x0000006000007945 */ /* 0x000fe20003800000 */
[----:B------:R-:W-:-:S07]  /*8200*/  IMAD.MOV.U32 R6, RZ, RZ, -0x1 ;  /* 0xffffffffff067424 */ /* 0x000fce00078e00ff */
[----:B0-----:R-:W-:Y:S05]  /*8210*/  WARPSYNC.COLLECTIVE R6, `(.L_x_170) ;  /* 0x00000000060c7348 */ /* 0x001fea0003c00000 */
[----:B------:R-:W-:Y:S02]  /*8220*/  ELECT P0, UR62, PT ;  /* 0x00000000003e782f */ /* 0x000fe40003800000 */
[----:B------:R-:W-:Y:S01]  /*8230*/  MOV R6, UR62 ;  /* 0x0000003e00067c02 */ /* 0x000fe20008000f00 */
[----:B0-----:R-:W-:Y:S10]  /*8240*/  ENDCOLLECTIVE ;  /* 0x000000000000791b */ /* 0x001ff40003800000 */
.L_x_170:
[----:B------:R-:W-:Y:S05]  /*8250*/  BSYNC B0 ;  /* 0x0000000000007941 */ /* 0x000fea0003800000 */
.L_x_169:
[----:B------:R-:W-:Y:S05]  /*8260*/  BRA `(.L_x_171) ;  /* 0xffffffe800247947 */ /* 0x000fea000383ffff */
.L_x_128:
[----:B0-----:R0:W1:Y:S02]  /*8270*/  SYNCS.PHASECHK.TRANS64.TRYWAIT P0, [R7+URZ], R4 ;  /* 0x00000004070075a7 */ /* 0x001064000800017f */
[----:B-1----:R-:W-:Y:S05]  /*8280*/  @!P0 NANOSLEEP.SYNCS 0x989680 ;  /* 0x009896800000895d */ /* 0x002fea0003900000 */
[----:B------:R-:W1:Y:S02]  /*8290*/  @!P0 SYNCS.PHASECHK.TRANS64 P0, [R7+URZ], R4 ;  /* 0x00000004070085a7 */ /* 0x000e64000800007f */
[----:B-1----:R-:W-:Y:S05]  /*82a0*/  @!P0 BRA `(.L_x_128) ;  /* 0xfffffffc00f08947 */ /* 0x002fea000383ffff */
[----:B------:R-:W-:Y:S05]  /*82b0*/  BRA `(.L_x_172) ;  /* 0xffffffe800647947 */ /* 0x000fea000383ffff */
.L_x_129:
[----:B0-----:R0:W1:Y:S02]  /*82c0*/  SYNCS.PHASECHK.TRANS64.TRYWAIT P0, [R8+URZ], R5 ;  /* 0x00000005080075a7 */ /* 0x001064000800017f */
[----:B-1----:R-:W-:Y:S05]  /*82d0*/  @!P0 NANOSLEEP.SYNCS 0x989680 ;  /* 0x009896800000895d */ /* 0x002fea0003900000 */
[----:B------:R-:W1:Y:S02]  /*82e0*/  @!P0 SYNCS.PHASECHK.TRANS64 P0, [R8+URZ], R5 ;  /* 0x00000005080085a7 */ /* 0x000e64000800007f */
[----:B-1----:R-:W-:Y:S05]  /*82f0*/  @!P0 BRA `(.L_x_129) ;  /* 0xfffffffc00f08947 */ /* 0x002fea000383ffff */
[----:B------:R-:W-:Y:S05]  /*8300*/  BRA `(.L_x_173) ;  /* 0xffffffe800747947 */ /* 0x000fea000383ffff */
.L_x_130:
[----:B0-----:R0:W1:Y:S02]  /*8310*/  SYNCS.PHASECHK.TRANS64.TRYWAIT P0, [R9+URZ], R4 ;  /* 0x00000004090075a7 */ /* 0x001064000800017f */
[----:B-1----:R-:W-:Y:S05]  /*8320*/  @!P0 NANOSLEEP.SYNCS 0x989680 ;  /* 0x009896800000895d */ /* 0x002fea0003900000 */
[----:B------:R-:W1:Y:S02]  /*8330*/  @!P0 SYNCS.PHASECHK.TRANS64 P0, [R9+URZ], R4 ;  /* 0x00000004090085a7 */ /* 0x000e64000800007f */
[----:B-1----:R-:W-:Y:S05]  /*8340*/  @!P0 BRA `(.L_x_130) ;  /* 0xfffffffc00f08947 */ /* 0x002fea000383ffff */
[----:B------:R-:W-:Y:S05]  /*8350*/  BRA `(.L_x_174) ;  /* 0xffffffe800847947 */ /* 0x000fea000383ffff */
.L_x_131:
[----:B0-----:R0:W1:Y:S02]  /*8360*/  SYNCS.PHASECHK.TRANS64.TRYWAIT P0, [R8+URZ], R5 ;  /* 0x00000005080075a7 */ /* 0x001064000800017f */
[----:B-1----:R-:W-:Y:S05]  /*8370*/  @!P0 NANOSLEEP.SYNCS 0x989680 ;  /* 0x009896800000895d */ /* 0x002fea0003900000 */
[----:B------:R-:W1:Y:S02]  /*8380*/  @!P0 SYNCS.PHASECHK.TRANS64 P0, [R8+URZ], R5 ;  /* 0x00000005080085a7 */ /* 0x000e64000800007f */
[----:B-1----:R-:W-:Y:S05]  /*8390*/  @!P0 BRA `(.L_x_131) ;  /* 0xfffffffc00f08947 */ /* 0x002fea000383ffff */
[----:B------:R-:W-:Y:S05]  /*83a0*/  BRA `(.L_x_175) ;  /* 0xffffffe800947947 */ /* 0x000fea000383ffff */
.L_x_132:
[----:B0-----:R0:W1:Y:S02]  /*83b0*/  SYNCS.PHASECHK.TRANS64.TRYWAIT P0, [R9+URZ], R4 ;  /* 0x00000004090075a7 */ /* 0x001064000800017f */
[----:B-1----:R-:W-:Y:S05]  /*83c0*/  @!P0 NANOSLEEP.SYNCS 0x989680 ;  /* 0x009896800000895d */ /* 0x002fea0003900000 */
[----:B------:R-:W1:Y:S02]  /*83d0*/  @!P0 SYNCS.PHASECHK.TRANS64 P0, [R9+URZ], R4 ;  /* 0x00000004090085a7 */ /* 0x000e64000800007f */
[----:B-1----:R-:W-:Y:S05]  /*83e0*/  @!P0 BRA `(.L_x_132) ;  /* 0xfffffffc00f08947 */ /* 0x002fea000383ffff */
[----:B------:R-:W-:Y:S05]  /*83f0*/  BRA `(.L_x_176) ;  /* 0xffffffe800a47947 */ /* 0x000fea000383ffff */
.L_x_133:
[----:B0-----:R0:W1:Y:S02]  /*8400*/  SYNCS.PHASECHK.TRANS64.TRYWAIT P0, [R8+URZ], R5 ;  /* 0x00000005080075a7 */ /* 0x001064000800017f */
[----:B-1----:R-:W-:Y:S05]  /*8410*/  @!P0 NANOSLEEP.SYNCS 0x989680 ;  /* 0x009896800000895d */ /* 0x002fea0003900000 */
[----:B------:R-:W1:Y:S02]  /*8420*/  @!P0 SYNCS.PHASECHK.TRANS64 P0, [R8+URZ], R5 ;  /* 0x00000005080085a7 */ /* 0x000e64000800007f */
[----:B-1----:R-:W-:Y:S05]  /*8430*/  @!P0 BRA `(.L_x_133) ;  /* 0xfffffffc00f08947 */ /* 0x002fea000383ffff */
[----:B------:R-:W-:Y:S05]  /*8440*/  BRA `(.L_x_177) ;  /* 0xffffffe800b47947 */ /* 0x000fea000383ffff */
.L_x_134:
[----:B0-----:R0:W1:Y:S02]  /*8450*/  SYNCS.PHASECHK.TRANS64.TRYWAIT P0, [R9+URZ], R4 ;  /* 0x00000004090075a7 */ /* 0x001064000800017f */
[----:B-1----:R-:W-:Y:S05]  /*8460*/  @!P0 NANOSLEEP.SYNCS 0x989680 ;  /* 0x009896800000895d */ /* 0x002fea0003900000 */
[----:B------:R-:W1:Y:S02]  /*8470*/  @!P0 SYNCS.PHASECHK.TRANS64 P0, [R9+URZ], R4 ;  /* 0x00000004090085a7 */ /* 0x000e64000800007f */
[----:B-1----:R-:W-:Y:S05]  /*8480*/  @!P0 BRA `(.L_x_134) ;  /* 0xfffffffc00f08947 */ /* 0x002fea000383ffff */
[----:B------:R-:W-:Y:S05]  /*8490*/  BRA `(.L_x_178) ;  /* 0xffffffe800c47947 */ /* 0x000fea000383ffff */
.L_x_135:
[----:B0-----:R0:W1:Y:S02]  /*84a0*/  SYNCS.PHASECHK.TRANS64.TRYWAIT P0, [R8+URZ], R5 ;  /* 0x00000005080075a7 */ /* 0x001064000800017f */
[----:B-1----:R-:W-:Y:S05]  /*84b0*/  @!P0 NANOSLEEP.SYNCS 0x989680 ;  /* 0x009896800000895d */ /* 0x002fea0003900000 */
[----:B------:R-:W1:Y:S02]  /*84c0*/  @!P0 SYNCS.PHASECHK.TRANS64 P0, [R8+URZ], R5 ;  /* 0x00000005080085a7 */ /* 0x000e64000800007f */
[----:B-1----:R-:W-:Y:S05]  /*84d0*/  @!P0 BRA `(.L_x_135) ;  /* 0xfffffffc00f08947 */ /* 0x002fea000383ffff */
[----:B------:R-:W-:Y:S05]  /*84e0*/  BRA `(.L_x_179) ;  /* 0xffffffe800d47947 */ /* 0x000fea000383ffff */
.L_x_136:
[----:B0-----:R0:W1:Y:S02]  /*84f0*/  SYNCS.PHASECHK.TRANS64.TRYWAIT P0, [R9+URZ], R4 ;  /* 0x00000004090075a7 */ /* 0x001064000800017f */
[----:B-1----:R-:W-:Y:S05]  /*8500*/  @!P0 NANOSLEEP.SYNCS 0x989680 ;  /* 0x009896800000895d */ /* 0x002fea0003900000 */
[----:B------:R-:W1:Y:S02]  /*8510*/  @!P0 SYNCS.PHASECHK.TRANS64 P0, [R9+URZ], R4 ;  /* 0x00000004090085a7 */ /* 0x000e64000800007f */
[----:B-1----:R-:W-:Y:S05]  /*8520*/  @!P0 BRA `(.L_x_136) ;  /* 0xfffffffc00f08947 */ /* 0x002fea000383ffff */
[----:B------:R-:W-:Y:S05]  /*8530*/  BRA `(.L_x_180) ;  /* 0xffffffe800e47947 */ /* 0x000fea000383ffff */
.L_x_137:
[----:B0-----:R0:W1:Y:S02]  /*8540*/  SYNCS.PHASECHK.TRANS64.TRYWAIT P0, [R8+URZ], R5 ;  /* 0x00000005080075a7 */ /* 0x001064000800017f */
[----:B-1----:R-:W-:Y:S05]  /*8550*/  @!P0 NANOSLEEP.SYNCS 0x989680 ;  /* 0x009896800000895d */ /* 0x002fea0003900000 */
[----:B------:R-:W1:Y:S02]  /*8560*/  @!P0 SYNCS.PHASECHK.TRANS64 P0, [R8+URZ], R5 ;  /* 0x00000005080085a7 */ /* 0x000e64000800007f */
[----:B-1----:R-:W-:Y:S05]  /*8570*/  @!P0 BRA `(.L_x_137) ;  /* 0xfffffffc00f08947 */ /* 0x002fea000383ffff */
[----:B------:R-:W-:Y:S05]  /*8580*/  BRA `(.L_x_181) ;  /* 0xffffffe800f47947 */ /* 0x000fea000383ffff */
.L_x_138:
[----:B0-----:R0:W1:Y:S02]  /*8590*/  SYNCS.PHASECHK.TRANS64.TRYWAIT P0, [R9+URZ], R4 ;  /* 0x00000004090075a7 */ /* 0x001064000800017f */
[----:B-1----:R-:W-:Y:S05]  /*85a0*/  @!P0 NANOSLEEP.SYNCS 0x989680 ;  /* 0x009896800000895d */ /* 0x002fea0003900000 */
[----:B------:R-:W1:Y:S02]  /*85b0*/  @!P0 SYNCS.PHASECHK.TRANS64 P0, [R9+URZ], R4 ;  /* 0x00000004090085a7 */ /* 0x000e64000800007f */
[----:B-1----:R-:W-:Y:S05]  /*85c0*/  @!P0 BRA `(.L_x_138) ;  /* 0xfffffffc00f08947 */ /* 0x002fea000383ffff */
[----:B------:R-:W-:Y:S05]  /*85d0*/  BRA `(.L_x_182) ;  /* 0xffffffec00047947 */ /* 0x000fea000383ffff */
.L_x_139:
[----:B0-----:R0:W1:Y:S02]  /*85e0*/  SYNCS.PHASECHK.TRANS64.TRYWAIT P0, [R8+URZ], R5 ;  /* 0x00000005080075a7 */ /* 0x001064000800017f */
[----:B-1----:R-:W-:Y:S05]  /*85f0*/  @!P0 NANOSLEEP.SYNCS 0x989680 ;  /* 0x009896800000895d */ /* 0x002fea0003900000 */
[----:B------:R-:W1:Y:S02]  /*8600*/  @!P0 SYNCS.PHASECHK.TRANS64 P0, [R8+URZ], R5 ;  /* 0x00000005080085a7 */ /* 0x000e64000800007f */
[----:B-1----:R-:W-:Y:S05]  /*8610*/  @!P0 BRA `(.L_x_139) ;  /* 0xfffffffc00f08947 */ /* 0x002fea000383ffff */
[----:B------:R-:W-:Y:S05]  /*8620*/  BRA `(.L_x_183) ;  /* 0xffffffec00147947 */ /* 0x000fea000383ffff */
.L_x_140:
[----:B0-----:R0:W1:Y:S02]  /*8630*/  SYNCS.PHASECHK.TRANS64.TRYWAIT P0, [R9+URZ], R4 ;  /* 0x00000004090075a7 */ /* 0x001064000800017f */
[----:B-1----:R-:W-:Y:S05]  /*8640*/  @!P0 NANOSLEEP.SYNCS 0x989680 ;  /* 0x009896800000895d */ /* 0x002fea0003900000 */
[----:B------:R-:W1:Y:S02]  /*8650*/  @!P0 SYNCS.PHASECHK.TRANS64 P0, [R9+URZ], R4 ;  /* 0x00000004090085a7 */ /* 0x000e64000800007f */
[----:B-1----:R-:W-:Y:S05]  /*8660*/  @!P0 BRA `(.L_x_140) ;  /* 0xfffffffc00f08947 */ /* 0x002fea000383ffff */
[----:B------:R-:W-:Y:S05]  /*8670*/  BRA `(.L_x_184) ;  /* 0xffffffec00247947 */ /* 0x000fea000383ffff */
.L_x_141:
[----:B0-----:R0:W1:Y:S02]  /*8680*/  SYNCS.PHASECHK.TRANS64.TRYWAIT P0, [R8+URZ], R5 ;  /* 0x00000005080075a7 */ /* 0x001064000800017f */
[----:B-1----:R-:W-:Y:S05]  /*8690*/  @!P0 NANOSLEEP.SYNCS 0x989680 ;  /* 0x009896800000895d */ /* 0x002fea0003900000 */
[----:B------:R-:W1:Y:S02]  /*86a0*/  @!P0 SYNCS.PHASECHK.TRANS64 P0, [R8+URZ], R5 ;  /* 0x00000005080085a7 */ /* 0x000e64000800007f */
[----:B-1----:R-:W-:Y:S05]  /*86b0*/  @!P0 BRA `(.L_x_141) ;  /* 0xfffffffc00f08947 */ /* 0x002fea000383ffff */
[----:B------:R-:W-:Y:S05]  /*86c0*/  BRA `(.L_x_185) ;  /* 0xffffffec00347947 */ /* 0x000fea000383ffff */
.L_x_142:
[----:B0-----:R0:W1:Y:S02]  /*86d0*/  SYNCS.PHASECHK.TRANS64.TRYWAIT P0, [R9+URZ], R4 ;  /* 0x00000004090075a7 */ /* 0x001064000800017f */
[----:B-1----:R-:W-:Y:S05]  /*86e0*/  @!P0 NANOSLEEP.SYNCS 0x989680 ;  /* 0x009896800000895d */ /* 0x002fea0003900000 */
[----:B------:R-:W1:Y:S02]  /*86f0*/  @!P0 SYNCS.PHASECHK.TRANS64 P0, [R9+URZ], R4 ;  /* 0x00000004090085a7 */ /* 0x000e64000800007f */
[----:B-1----:R-:W-:Y:S05]  /*8700*/  @!P0 BRA `(.L_x_142) ;  /* 0xfffffffc00f08947 */ /* 0x002fea000383ffff */
[----:B------:R-:W-:Y:S05]  /*8710*/  BRA `(.L_x_186) ;  /* 0xffffffec00447947 */ /* 0x000fea000383ffff */
.L_x_143:
[----:B0-----:R0:W1:Y:S02]  /*8720*/  SYNCS.PHASECHK.TRANS64.TRYWAIT P0, [R8+URZ], R5 ;  /* 0x00000005080075a7 */ /* 0x001064000800017f */
[----:B-1----:R-:W-:Y:S05]  /*8730*/  @!P0 NANOSLEEP.SYNCS 0x989680 ;  /* 0x009896800000895d */ /* 0x002fea0003900000 */
[----:B------:R-:W1:Y:S02]  /*8740*/  @!P0 SYNCS.PHASECHK.TRANS64 P0, [R8+URZ], R5 ;  /* 0x00000005080085a7 */ /* 0x000e64000800007f */
[----:B-1----:R-:W-:Y:S05]  /*8750*/  @!P0 BRA `(.L_x_143) ;  /* 0xfffffffc00f08947 */ /* 0x002fea000383ffff */
[----:B------:R-:W-:Y:S05]  /*8760*/  BRA `(.L_x_187) ;  /* 0xffffffec00547947 */ /* 0x000fea000383ffff */
.L_x_144:
[----:B0-----:R0:W1:Y:S02]  /*8770*/  SYNCS.PHASECHK.TRANS64.TRYWAIT P0, [R9+URZ], R4 ;  /* 0x00000004090075a7 */ /* 0x001064000800017f */
[----:B-1----:R-:W-:Y:S05]  /*8780*/  @!P0 NANOSLEEP.SYNCS 0x989680 ;  /* 0x009896800000895d */ /* 0x002fea0003900000 */
[----:B------:R-:W1:Y:S02]  /*8790*/  @!P0 SYNCS.PHASECHK.TRANS64 P0, [R9+URZ], R4 ;  /* 0x00000004090085a7 */ /* 0x000e64000800007f */
[----:B-1----:R-:W-:Y:S05]  /*87a0*/  @!P0 BRA `(.L_x_144) ;  /* 0xfffffffc00f08947 */ /* 0x002fea000383ffff */
[----:B------:R-:W-:Y:S05]  /*87b0*/  BRA `(.L_x_188) ;  /* 0xffffffec00647947 */ /* 0x000fea000383ffff */
.L_x_145:
[----:B0-----:R0:W1:Y:S02]  /*87c0*/  SYNCS.PHASECHK.TRANS64.TRYWAIT P0, [R8+URZ], R5 ;  /* 0x00000005080075a7 */ /* 0x001064000800017f */
[----:B-1----:R-:W-:Y:S05]  /*87d0*/  @!P0 NANOSLEEP.SYNCS 0x989680 ;  /* 0x009896800000895d */ /* 0x002fea0003900000 */
[----:B------:R-:W1:Y:S02]  /*87e0*/  @!P0 SYNCS.PHASECHK.TRANS64 P0, [R8+URZ], R5 ;  /* 0x00000005080085a7 */ /* 0x000e64000800007f */
[----:B-1----:R-:W-:Y:S05]  /*87f0*/  @!P0 BRA `(.L_x_145) ;  /* 0xfffffffc00f08947 */ /* 0x002fea000383ffff */
[----:B------:R-:W-:Y:S05]  /*8800*/  BRA `(.L_x_189) ;  /* 0xffffffec00747947 */ /* 0x000fea000383ffff */
.L_x_146:
[----:B0-----:R0:W1:Y:S02]  /*8810*/  SYNCS.PHASECHK.TRANS64.TRYWAIT P0, [R9+URZ], R4 ;  /* 0x00000004090075a7 */ /* 0x001064000800017f */
[----:B-1----:R-:W-:Y:S05]  /*8820*/  @!P0 NANOSLEEP.SYNCS 0x989680 ;  /* 0x009896800000895d */ /* 0x002fea0003900000 */
[----:B------:R-:W1:Y:S02]  /*8830*/  @!P0 SYNCS.PHASECHK.TRANS64 P0, [R9+URZ], R4 ;  /* 0x00000004090085a7 */ /* 0x000e64000800007f */
[----:B-1----:R-:W-:Y:S05]  /*8840*/  @!P0 BRA `(.L_x_146) ;  /* 0xfffffffc00f08947 */ /* 0x002fea000383ffff */
[----:B------:R-:W-:Y:S05]  /*8850*/  BRA `(.L_x_190) ;  /* 0xffffffec00847947 */ /* 0x000fea000383ffff */
.L_x_147:
[----:B0-----:R0:W1:Y:S02]  /*8860*/  SYNCS.PHASECHK.TRANS64.TRYWAIT P0, [R8+URZ], R5 ;  /* 0x00000005080075a7 */ /* 0x001064000800017f */
[----:B-1----:R-:W-:Y:S05]  /*8870*/  @!P0 NANOSLEEP.SYNCS 0x989680 ;  /* 0x009896800000895d */ /* 0x002fea0003900000 */
[----:B------:R-:W1:Y:S02]  /*8880*/  @!P0 SYNCS.PHASECHK.TRANS64 P0, [R8+URZ], R5 ;  /* 0x00000005080085a7 */ /* 0x000e64000800007f */
[----:B-1----:R-:W-:Y:S05]  /*8890*/  @!P0 BRA `(.L_x_147) ;  /* 0xfffffffc00f08947 */ /* 0x002fea000383ffff */
[----:B------:R-:W-:Y:S05]  /*88a0*/  BRA `(.L_x_191) ;  /* 0xffffffec00947947 */ /* 0x000fea000383ffff */
.L_x_148:
[----:B0-----:R0:W1:Y:S02]  /*88b0*/  SYNCS.PHASECHK.TRANS64.TRYWAIT P0, [R9+URZ], R4 ;  /* 0x00000004090075a7 */ /* 0x001064000800017f */
[----:B-1----:R-:W-:Y:S05]  /*88c0*/  @!P0 NANOSLEEP.SYNCS 0x989680 ;  /* 0x009896800000895d */ /* 0x002fea0003900000 */
[----:B------:R-:W1:Y:S02]  /*88d0*/  @!P0 SYNCS.PHASECHK.TRANS64 P0, [R9+URZ], R4 ;  /* 0x00000004090085a7 */ /* 0x000e64000800007f */
[----:B-1----:R-:W-:Y:S05]  /*88e0*/  @!P0 BRA `(.L_x_148) ;  /* 0xfffffffc00f08947 */ /* 0x002fea000383ffff */
[----:B------:R-:W-:Y:S05]  /*88f0*/  BRA `(.L_x_192) ;  /* 0xffffffec00a47947 */ /* 0x000fea000383ffff */
.L_x_149:
[----:B0-----:R0:W1:Y:S02]  /*8900*/  SYNCS.PHASECHK.TRANS64.TRYWAIT P0, [R8+URZ], R5 ;  /* 0x00000005080075a7 */ /* 0x001064000800017f */
[----:B-1----:R-:W-:Y:S05]  /*8910*/  @!P0 NANOSLEEP.SYNCS 0x989680 ;  /* 0x009896800000895d */ /* 0x002fea0003900000 */
[----:B------:R-:W1:Y:S02]  /*8920*/  @!P0 SYNCS.PHASECHK.TRANS64 P0, [R8+URZ], R5 ;  /* 0x00000005080085a7 */ /* 0x000e64000800007f */
[----:B-1----:R-:W-:Y:S05]  /*8930*/  @!P0 BRA `(.L_x_149) ;  /* 0xfffffffc00f08947 */ /* 0x002fea000383ffff */
[----:B------:R-:W-:Y:S05]  /*8940*/  BRA `(.L_x_193) ;  /* 0xffffffec00b47947 */ /* 0x000fea000383ffff */
.L_x_150:
[----:B0-----:R0:W1:Y:S02]  /*8950*/  SYNCS.PHASECHK.TRANS64.TRYWAIT P0, [R9+URZ], R4 ;  /* 0x00000004090075a7 */ /* 0x001064000800017f */
[----:B-1----:R-:W-:Y:S05]  /*8960*/  @!P0 NANOSLEEP.SYNCS 0x989680 ;  /* 0x009896800000895d */ /* 0x002fea0003900000 */
[----:B------:R-:W1:Y:S02]  /*8970*/  @!P0 SYNCS.PHASECHK.TRANS64 P0, [R9+URZ], R4 ;  /* 0x00000004090085a7 */ /* 0x000e64000800007f */
[----:B-1----:R-:W-:Y:S05]  /*8980*/  @!P0 BRA `(.L_x_150) ;  /* 0xfffffffc00f08947 */ /* 0x002fea000383ffff */
[----:B------:R-:W-:Y:S05]  /*8990*/  BRA `(.L_x_194) ;  /* 0xffffffec00c47947 */ /* 0x000fea000383ffff */
.L_x_151:
[----:B0-----:R0:W1:Y:S02]  /*89a0*/  SYNCS.PHASECHK.TRANS64.TRYWAIT P0, [R8+URZ], R5 ;  /* 0x00000005080075a7 */ /* 0x001064000800017f */
[----:B-1----:R-:W-:Y:S05]  /*89b0*/  @!P0 NANOSLEEP.SYNCS 0x989680 ;  /* 0x009896800000895d */ /* 0x002fea0003900000 */
[----:B------:R-:W1:Y:S02]  /*89c0*/  @!P0 SYNCS.PHASECHK.TRANS64 P0, [R8+URZ], R5 ;  /* 0x00000005080085a7 */ /* 0x000e64000800007f */
[----:B-1----:R-:W-:Y:S05]  /*89d0*/  @!P0 BRA `(.L_x_151) ;  /* 0xfffffffc00f08947 */ /* 0x002fea000383ffff */
[----:B------:R-:W-:Y:S05]  /*89e0*/  BRA `(.L_x_195) ;  /* 0xffffffec00d47947 */ /* 0x000fea000383ffff */
.L_x_152:
[----:B0-----:R0:W1:Y:S02]  /*89f0*/  SYNCS.PHASECHK.TRANS64.TRYWAIT P0, [R9+URZ], R4 ;  /* 0x00000004090075a7 */ /* 0x001064000800017f */
[----:B-1----:R-:W-:Y:S05]  /*8a00*/  @!P0 NANOSLEEP.SYNCS 0x989680 ;  /* 0x009896800000895d */ /* 0x002fea0003900000 */
[----:B------:R-:W1:Y:S02]  /*8a10*/  @!P0 SYNCS.PHASECHK.TRANS64 P0, [R9+URZ], R4 ;  /* 0x00000004090085a7 */ /* 0x000e64000800007f */
[----:B-1----:R-:W-:Y:S05]  /*8a20*/  @!P0 BRA `(.L_x_152) ;  /* 0xfffffffc00f08947 */ /* 0x002fea000383ffff */
[----:B------:R-:W-:Y:S05]  /*8a30*/  BRA `(.L_x_196) ;  /* 0xffffffec00e47947 */ /* 0x000fea000383ffff */
.L_x_153:
[----:B0-----:R0:W1:Y:S02]  /*8a40*/  SYNCS.PHASECHK.TRANS64.TRYWAIT P0, [R8+URZ], R5 ;  /* 0x00000005080075a7 */ /* 0x001064000800017f */
[----:B-1----:R-:W-:Y:S05]  /*8a50*/  @!P0 NANOSLEEP.SYNCS 0x989680 ;  /* 0x009896800000895d */ /* 0x002fea0003900000 */
[----:B------:R-:W1:Y:S02]  /*8a60*/  @!P0 SYNCS.PHASECHK.TRANS64 P0, [R8+URZ], R5 ;  /* 0x00000005080085a7 */ /* 0x000e64000800007f */
[----:B-1----:R-:W-:Y:S05]  /*8a70*/  @!P0 BRA `(.L_x_153) ;  /* 0xfffffffc00f08947 */ /* 0x002fea000383ffff */
[----:B------:R-:W-:Y:S05]  /*8a80*/  BRA `(.L_x_197) ;  /* 0xffffffec00f47947 */ /* 0x000fea000383ffff */
.L_x_154:
[----:B0-----:R0:W1:Y:S02]  /*8a90*/  SYNCS.PHASECHK.TRANS64.TRYWAIT P0, [R9+URZ], R4 ;  /* 0x00000004090075a7 */ /* 0x001064000800017f */
[----:B-1----:R-:W-:Y:S05]  /*8aa0*/  @!P0 NANOSLEEP.SYNCS 0x989680 ;  /* 0x009896800000895d */ /* 0x002fea0003900000 */
[----:B------:R-:W1:Y:S02]  /*8ab0*/  @!P0 SYNCS.PHASECHK.TRANS64 P0, [R9+URZ], R4 ;  /* 0x00000004090085a7 */ /* 0x000e64000800007f */
[----:B-1----:R-:W-:Y:S05]  /*8ac0*/  @!P0 BRA `(.L_x_154) ;  /* 0xfffffffc00f08947 */ /* 0x002fea000383ffff */
[----:B------:R-:W-:Y:S05]  /*8ad0*/  BRA `(.L_x_198) ;  /* 0xfffffff000047947 */ /* 0x000fea000383ffff */
.L_x_155:
[----:B0-----:R0:W1:Y:S02]  /*8ae0*/  SYNCS.PHASECHK.TRANS64.TRYWAIT P0, [R8+URZ], R5 ;  /* 0x00000005080075a7 */ /* 0x001064000800017f */
[----:B-1----:R-:W-:Y:S05]  /*8af0*/  @!P0 NANOSLEEP.SYNCS 0x989680 ;  /* 0x009896800000895d */ /* 0x002fea0003900000 */
[----:B------:R-:W1:Y:S02]  /*8b00*/  @!P0 SYNCS.PHASECHK.TRANS64 P0, [R8+URZ], R5 ;  /* 0x00000005080085a7 */ /* 0x000e64000800007f */
[----:B-1----:R-:W-:Y:S05]  /*8b10*/  @!P0 BRA `(.L_x_155) ;  /* 0xfffffffc00f08947 */ /* 0x002fea000383ffff */
[----:B------:R-:W-:Y:S05]  /*8b20*/  BRA `(.L_x_199) ;  /* 0xfffffff000147947 */ /* 0x000fea000383ffff */
.L_x_156:
[----:B0-----:R0:W1:Y:S02]  /*8b30*/  SYNCS.PHASECHK.TRANS64.TRYWAIT P0, [R9+URZ], R4 ;  /* 0x00000004090075a7 */ /* 0x001064000800017f */
[----:B-1----:R-:W-:Y:S05]  /*8b40*/  @!P0 NANOSLEEP.SYNCS 0x989680 ;  /* 0x009896800000895d */ /* 0x002fea0003900000 */
[----:B------:R-:W1:Y:S02]  /*8b50*/  @!P0 SYNCS.PHASECHK.TRANS64 P0, [R9+URZ], R4 ;  /* 0x00000004090085a7 */ /* 0x000e64000800007f */
[----:B-1----:R-:W-:Y:S05]  /*8b60*/  @!P0 BRA `(.L_x_156) ;  /* 0xfffffffc00f08947 */ /* 0x002fea000383ffff */
[----:B------:R-:W-:Y:S05]  /*8b70*/  BRA `(.L_x_200) ;  /* 0xfffffff000247947 */ /* 0x000fea000383ffff */
.L_x_157:
[----:B0-----:R0:W1:Y:S02]  /*8b80*/  SYNCS.PHASECHK.TRANS64.TRYWAIT P0, [R8+URZ], R5 ;  /* 0x00000005080075a7 */ /* 0x001064000800017f */
[----:B-1----:R-:W-:Y:S05]  /*8b90*/  @!P0 NANOSLEEP.SYNCS 0x989680 ;  /* 0x009896800000895d */ /* 0x002fea0003900000 */
[----:B------:R-:W1:Y:S02]  /*8ba0*/  @!P0 SYNCS.PHASECHK.TRANS64 P0, [R8+URZ], R5 ;  /* 0x00000005080085a7 */ /* 0x000e64000800007f */
[----:B-1----:R-:W-:Y:S05]  /*8bb0*/  @!P0 BRA `(.L_x_157) ;  /* 0xfffffffc00f08947 */ /* 0x002fea000383ffff */
[----:B------:R-:W-:Y:S05]  /*8bc0*/  BRA `(.L_x_201) ;  /* 0xfffffff000347947 */ /* 0x000fea000383ffff */
.L_x_158:
[----:B0-----:R0:W1:Y:S02]  /*8bd0*/  SYNCS.PHASECHK.TRANS64.TRYWAIT P0, [R9+URZ], R4 ;  /* 0x00000004090075a7 */ /* 0x001064000800017f */
[----:B-1----:R-:W-:Y:S05]  /*8be0*/  @!P0 NANOSLEEP.SYNCS 0x989680 ;  /* 0x009896800000895d */ /* 0x002fea0003900000 */
[----:B------:R-:W1:Y:S02]  /*8bf0*/  @!P0 SYNCS.PHASECHK.TRANS64 P0, [R9+URZ], R4 ;  /* 0x00000004090085a7 */ /* 0x000e64000800007f */
[----:B-1----:R-:W-:Y:S05]  /*8c00*/  @!P0 BRA `(.L_x_158) ;  /* 0xfffffffc00f08947 */ /* 0x002fea000383ffff */
[----:B------:R-:W-:Y:S05]  /*8c10*/  BRA `(.L_x_202) ;  /* 0xfffffff000447947 */ /* 0x000fea000383ffff */
.L_x_159:
[----:B0-----:R0:W1:Y:S02]  /*8c20*/  SYNCS.PHASECHK.TRANS64.TRYWAIT P0, [R8+URZ], R5 ;  /* 0x00000005080075a7 */ /* 0x001064000800017f */
[----:B-1----:R-:W-:Y:S05]  /*8c30*/  @!P0 NANOSLEEP.SYNCS 0x989680 ;  /* 0x009896800000895d */ /* 0x002fea0003900000 */
[----:B------:R-:W1:Y:S02]  /*8c40*/  @!P0 SYNCS.PHASECHK.TRANS64 P0, [R8+URZ], R5 ;  /* 0x00000005080085a7 */ /* 0x000e64000800007f */
[----:B-1----:R-:W-:Y:S05]  /*8c50*/  @!P0 BRA `(.L_x_159) ;  /* 0xfffffffc00f08947 */ /* 0x002fea000383ffff */
[----:B------:R-:W-:Y:S05]  /*8c60*/  BRA `(.L_x_203) ;  /* 0xfffffff000547947 */ /* 0x000fea000383ffff */
.L_x_160:
[----:B0-----:R0:W1:Y:S02]  /*8c70*/  SYNCS.PHASECHK.TRANS64.TRYWAIT P0, [R9+URZ], R4 ;  /* 0x00000004090075a7 */ /* 0x001064000800017f */
[----:B-1----:R-:W-:Y:S05]  /*8c80*/  @!P0 NANOSLEEP.SYNCS 0x989680 ;  /* 0x009896800000895d */ /* 0x002fea0003900000 */
[----:B------:R-:W1:Y:S02]  /*8c90*/  @!P0 SYNCS.PHASECHK.TRANS64 P0, [R9+URZ], R4 ;  /* 0x00000004090085a7 */ /* 0x000e64000800007f */
[----:B-1----:R-:W-:Y:S05]  /*8ca0*/  @!P0 BRA `(.L_x_160) ;  /* 0xfffffffc00f08947 */ /* 0x002fea000383ffff */
[----:B------:R-:W-:Y:S05]  /*8cb0*/  BRA `(.L_x_204) ;  /* 0xfffffff000647947 */ /* 0x000fea000383ffff */
.L_x_161:
[----:B0-----:R0:W1:Y:S02]  /*8cc0*/  SYNCS.PHASECHK.TRANS64.TRYWAIT P0, [R8+URZ], R5 ;  /* 0x00000005080075a7 */ /* 0x001064000800017f */
[----:B-1----:R-:W-:Y:S05]  /*8cd0*/  @!P0 NANOSLEEP.SYNCS 0x989680 ;  /* 0x009896800000895d */ /* 0x002fea0003900000 */
[----:B------:R-:W1:Y:S02]  /*8ce0*/  @!P0 SYNCS.PHASECHK.TRANS64 P0, [R8+URZ], R5 ;  /* 0x00000005080085a7 */ /* 0x000e64000800007f */
[----:B-1----:R-:W-:Y:S05]  /*8cf0*/  @!P0 BRA `(.L_x_161) ;  /* 0xfffffffc00f08947 */ /* 0x002fea000383ffff */
[----:B------:R-:W-:Y:S05]  /*8d00*/  BRA `(.L_x_205) ;  /* 0xfffffff000747947 */ /* 0x000fea000383ffff */
.L_x_162:
[----:B0-----:R0:W1:Y:S02]  /*8d10*/  SYNCS.PHASECHK.TRANS64.TRYWAIT P0, [R9+URZ], R4 ;  /* 0x00000004090075a7 */ /* 0x001064000800017f */
[----:B-1----:R-:W-:Y:S05]  /*8d20*/  @!P0 NANOSLEEP.SYNCS 0x989680 ;  /* 0x009896800000895d */ /* 0x002fea0003900000 */
[----:B------:R-:W1:Y:S02]  /*8d30*/  @!P0 SYNCS.PHASECHK.TRANS64 P0, [R9+URZ], R4 ;  /* 0x00000004090085a7 */ /* 0x000e64000800007f */
[----:B-1----:R-:W-:Y:S05]  /*8d40*/  @!P0 BRA `(.L_x_162) ;  /* 0xfffffffc00f08947 */ /* 0x002fea000383ffff */
[----:B------:R-:W-:Y:S05]  /*8d50*/  BRA `(.L_x_206) ;  /* 0xfffffff000847947 */ /* 0x000fea000383ffff */
.L_x_163:
[----:B0-----:R0:W1:Y:S02]  /*8d60*/  SYNCS.PHASECHK.TRANS64.TRYWAIT P0, [R6+URZ], R5 ;  /* 0x00000005060075a7 */ /* 0x001064000800017f */
[----:B-1----:R-:W-:Y:S05]  /*8d70*/  @!P0 NANOSLEEP.SYNCS 0x989680 ;  /* 0x009896800000895d */ /* 0x002fea0003900000 */
[----:B------:R-:W1:Y:S02]  /*8d80*/  @!P0 SYNCS.PHASECHK.TRANS64 P0, [R6+URZ], R5 ;  /* 0x00000005060085a7 */ /* 0x000e64000800007f */
[----:B-1----:R-:W-:Y:S05]  /*8d90*/  @!P0 BRA `(.L_x_163) ;  /* 0xfffffffc00f08947 */ /* 0x002fea000383ffff */
[----:B------:R-:W-:Y:S05]  /*8da0*/  BRA `(.L_x_207) ;  /* 0xfffffff0008c7947 */ /* 0x000fea000383ffff */
.L_x_208:
[----:B------:R-:W-:-:S00]  /*8db0*/  BRA `(.L_x_208) ;  /* 0xfffffffc00fc7947 */ /* 0x000fc0000383ffff */
[----:B------:R-:W-:-:S00]  /*8dc0*/  NOP ;  /* 0x0000000000007918 */ /* 0x000fc00000000000 */
        /* <DEDUP_REMOVED lines=11> */
.L_x_209:


//--------------------- .nv.shared._ZN7cutlass13device_kernelINS_4gemm6kernel13GemmUniversalIN4cute5tupleIJiiiiEEENS1_10collective13CollectiveMmaINS1_37MainloopSm90TmaGmmaWarpSpecializedFP8ILi37ENS5_IJNS4_1CILi1EEENSA_ILi8EEESB_EEENS1_35KernelTmaWarpSpecializedCooperativeEEENS5_IJNSA_ILi128EEENSA_ILi64EEENSA_ILi32EEEEEENS_12float_e4m3_tENS5_IJlSB_lEEESK_SL_NS4_8TiledMMAINS4_8MMA_AtomIJNS4_4SM904GMMA30MMA_64x64x32_F32E4M3E4M3_SS_TNILNSP_7ScaleInE1ELSR_1EEEEEENS4_6LayoutINS5_IJNSA_ILi2EEESB_SB_EEENS5_IJSB_NSA_ILi0EEESX_EEEEENS5_IJNS4_10UnderscoreES10_S10_EEEEENS4_23SM90_TMA_LOAD_MULTICASTENS4_14ComposedLayoutINS4_7SwizzleILi1ELi4ELi3EEENS4_18smem_ptr_flag_bitsILi8EEENSU_INS5_IJSC_SI_EEENS5_IJSI_SB_EEEEEEEvNS4_8identityENS4_13SM90_TMA_LOADES1C_vS1D_EENS_8epilogue10collective6detail29Sm90TmaWarpSpecializedAdapterINS1H_15DefaultEpilogueISK_SL_SL_NS1G_6thread17LinearCombinationISK_Li1EffLNS1L_9ScaleType4KindE0ELNS_15FloatRoundStyleE2ESK_EENS1_15EpilogueDefaultEEEEEvvEEEEvNT_6ParamsE --------------------------
	.section	.nv.shared._ZN7cutlass13device_kernelINS_4gemm6kernel13GemmUniversalIN4cute5tupleIJiiiiEEENS1_10collective13CollectiveMmaINS1_37MainloopSm90TmaGmmaWarpSpecializedFP8ILi37ENS5_IJNS4_1CILi1EEENSA_ILi8EEESB_EEENS1_35KernelTmaWarpSpecializedCooperativeEEENS5_IJNSA_ILi128EEENSA_ILi64EEENSA_ILi32EEEEEENS_12float_e4m3_tENS5_IJlSB_lEEESK_SL_NS4_8TiledMMAINS4_8MMA_AtomIJNS4_4SM904GMMA30MMA_64x64x32_F32E4M3E4M3_SS_TNILNSP_7ScaleInE1ELSR_1EEEEEENS4_6LayoutINS5_IJNSA_ILi2EEESB_SB_EEENS5_IJSB_NSA_ILi0EEESX_EEEEENS5_IJNS4_10UnderscoreES10_S10_EEEEENS4_23SM90_TMA_LOAD_MULTICASTENS4_14ComposedLayoutINS4_7SwizzleILi1ELi4ELi3EEENS4_18smem_ptr_flag_bitsILi8EEENSU_INS5_IJSC_SI_EEENS5_IJSI_SB_EEEEEEEvNS4_8identityENS4_13SM90_TMA_LOADES1C_vS1D_EENS_8epilogue10collective6detail29Sm90TmaWarpSpecializedAdapterINS1H_15DefaultEpilogueISK_SL_SL_NS1G_6thread17LinearCombinationISK_Li1EffLNS1L_9ScaleType4KindE0ELNS_15FloatRoundStyleE2ESK_EENS1_15EpilogueDefaultEEEEEvvEEEEvNT_6ParamsE,"aw",@nobits
	.sectionflags	@""
	.align	16
	.zero		1024


//--------------------- .nv.shared.reserved.0     --------------------------
	.section	.nv.shared.reserved.0,"aw",@nobits
	.weak		__nv_reservedSMEM_offset_0_alias
	.size		__nv_reservedSMEM_offset_0_alias, 0, 0
	.other		__nv_reservedSMEM_offset_0_alias,@"STO_CUDA_RESERVED_SHARED STV_DEFAULT"
__nv_reservedSMEM_offset_0_alias:
	.zero		0


//--------------------- .nv.global                --------------------------
	.section	.nv.global,"aw",@nobits
.nv.global:
	.type		_ZN40_INTERNAL_ff507159_4_k_cu_a3689ee4_259004cute1_E,@object
	.size		_ZN40_INTERNAL_ff507159_4_k_cu_a3689ee4_259004cute1_E,(_ZN40_INTERNAL_ff507159_4_k_cu_a3689ee4_259004cuda3std3__45__cpo6cbeginE - _ZN40_INTERNAL_ff507159_4_k_cu_a3689ee4_259004cute1_E)
_ZN40_INTERNAL_ff507159_4_k_cu_a3689ee4_259004cute1_E:
	.zero		1
	.type		_ZN40_INTERNAL_ff507159_4_k_cu_a3689ee4_259004cuda3std3__45__cpo6cbeginE,@object
	.size		_ZN40_INTERNAL_ff507159_4_k_cu_a3689ee4_259004cuda3std3__45__cpo6cbeginE,(_ZN40_INTERNAL_ff507159_4_k_cu_a3689ee4_259004cuda3std3__48in_placeE - _ZN40_INTERNAL_ff507159_4_k_cu_a3689ee4_259004cuda3std3__45__cpo6cbeginE)
_ZN40_INTERNAL_ff507159_4_k_cu_a3689ee4_259004cuda3std3__45__cpo6cbeginE:
	.zero		1
	.type		_ZN40_INTERNAL_ff507159_4_k_cu_a3689ee4_259004cuda3std3__48in_placeE,@object
	.size		_ZN40_INTERNAL_ff507159_4_k_cu_a3689ee4_259004cuda3std3__48in_placeE,(_ZN40_INTERNAL_ff507159_4_k_cu_a3689ee4_259004cuda3std6ranges3__45__cpo9iter_moveE - _ZN40_INTERNAL_ff507159_4_k_cu_a3689ee4_259004cuda3std3__48in_placeE)
_ZN40_INTERNAL_ff507159_4_k_cu_a3689ee4_259004cuda3std3__48in_placeE:
	.zero		1
	.type		_ZN40_INTERNAL_ff507159_4_k_cu_a3689ee4_259004cuda3std6ranges3__45__cpo9iter_moveE,@object
	.size		_ZN40_INTERNAL_ff507159_4_k_cu_a3689ee4_259004cuda3std6ranges3__45__cpo9iter_moveE,(_ZN40_INTERNAL_ff507159_4_k_cu_a3689ee4_259004cuda3std3__45__cpo5beginE - _ZN40_INTERNAL_ff507159_4_k_cu_a3689ee4_259004cuda3std6ranges3__45__cpo9iter_moveE)
_ZN40_INTERNAL_ff507159_4_k_cu_a3689ee4_259004cuda3std6ranges3__45__cpo9iter_moveE:
	.zero		1
	.type		_ZN40_INTERNAL_ff507159_4_k_cu_a3689ee4_259004cuda3std3__45__cpo5beginE,@object
	.size		_ZN40_INTERNAL_ff507159_4_k_cu_a3689ee4_259004cuda3std3__45__cpo5beginE,(_ZN40_INTERNAL_ff507159_4_k_cu_a3689ee4_259004cuda3std3__442_GLOBAL__N__ff507159_4_k_cu_a3689ee4_259006ignoreE - _ZN40_INTERNAL_ff507159_4_k_cu_a3689ee4_259004cuda3std3__45__cpo5beginE)
_ZN40_INTERNAL_ff507159_4_k_cu_a3689ee4_259004cuda3std3__45__cpo5beginE:
	.zero		1
	.type		_ZN40_INTERNAL_ff507159_4_k_cu_a3689ee4_259004cuda3std3__442_GLOBAL__N__ff507159_4_k_cu_a3689ee4_259006ignoreE,@object
	.size		_ZN40_INTERNAL_ff507159_4_k_cu_a3689ee4_259004cuda3std3__442_GLOBAL__N__ff507159_4_k_cu_a3689ee4_259006ignoreE,(_ZN40_INTERNAL_ff507159_4_k_cu_a3689ee4_259004cute7productE - _ZN40_INTERNAL_ff507159_4_k_cu_a3689ee4_259004cuda3std3__442_GLOBAL__N__ff507159_4_k_cu_a3689ee4_259006ignoreE)
_ZN40_INTERNAL_ff507159_4_k_cu_a3689ee4_259004cuda3std3__442_GLOBAL__N__ff507159_4_k_cu_a3689ee4_259006ignoreE:
	.zero		1
	.type		_ZN40_INTERNAL_ff507159_4_k_cu_a3689ee4_259004cute7productE,@object
	.size		_ZN40_INTERNAL_ff507159_4_k_cu_a3689ee4_259004cute7productE,(_ZN40_INTERNAL_ff507159_4_k_cu_a3689ee4_259004cuda3std3__45__cpo3endE - _ZN40_INTERNAL_ff507159_4_k_cu_a3689ee4_259004cute7productE)
_ZN40_INTERNAL_ff507159_4_k_cu_a3689ee4_259004cute7productE:
	.zero		1
	.type		_ZN40_INTERNAL_ff507159_4_k_cu_a3689ee4_259004cuda3std3__45__cpo3endE,@object
	.size		_ZN40_INTERNAL_ff507159_4_k_cu_a3689ee4_259004cuda3std3__45__cpo3endE,(_ZN40_INTERNAL_ff507159_4_k_cu_a3689ee4_259004cuda3std3__419piecewise_constructE - _ZN40_INTERNAL_ff507159_4_k_cu_a3689ee4_259004cuda3std3__45__cpo3endE)
_ZN40_INTERNAL_ff507159_4_k_cu_a3689ee4_259004cuda3std3__45__cpo3endE:
	.zero		1
	.type		_ZN40_INTERNAL_ff507159_4_k_cu_a3689ee4_259004cuda3std3__419piecewise_constructE,@object
	.size		_ZN40_INTERNAL_ff507159_4_k_cu_a3689ee4_259004cuda3std3__419piecewise_constructE,(_ZN40_INTERNAL_ff507159_4_k_cu_a3689ee4_259004cuda3std3__45__cpo4cendE - _ZN40_INTERNAL_ff507159_4_k_cu_a3689ee4_259004cuda3std3__419piecewise_constructE)
_ZN40_INTERNAL_ff507159_4_k_cu_a3689ee4_259004cuda3std3__419piecewise_constructE:
	.zero		1
	.type		_ZN40_INTERNAL_ff507159_4_k_cu_a3689ee4_259004cuda3std3__45__cpo4cendE,@object
	.size		_ZN40_INTERNAL_ff507159_4_k_cu_a3689ee4_259004cuda3std3__45__cpo4cendE,(_ZN40_INTERNAL_ff507159_4_k_cu_a3689ee4_259004cuda3std6ranges3__45__cpo4swapE - _ZN40_INTERNAL_ff507159_4_k_cu_a3689ee4_259004cuda3std3__45__cpo4cendE)
_ZN40_INTERNAL_ff507159_4_k_cu_a3689ee4_259004cuda3std3__45__cpo4cendE:
	.zero		1
	.type		_ZN40_INTERNAL_ff507159_4_k_cu_a3689ee4_259004cuda3std6ranges3__45__cpo4swapE,@object
	.size		_ZN40_INTERNAL_ff507159_4_k_cu_a3689ee4_259004cuda3std6ranges3__45__cpo4swapE,(.L_7 - _ZN40_INTERNAL_ff507159_4_k_cu_a3689ee4_259004cuda3std6ranges3__45__cpo4swapE)
_ZN40_INTERNAL_ff507159_4_k_cu_a3689ee4_259004cuda3std6ranges3__45__cpo4swapE:
	.zero		1
.L_7:


//--------------------- .nv.constant0._ZN7cutlass13device_kernelINS_4gemm6kernel13GemmUniversalIN4cute5tupleIJiiiiEEENS1_10collective13CollectiveMmaINS1_37MainloopSm90TmaGmmaWarpSpecializedFP8ILi37ENS5_IJNS4_1CILi1EEENSA_ILi8EEESB_EEENS1_35KernelTmaWarpSpecializedCooperativeEEENS5_IJNSA_ILi128EEENSA_ILi64EEENSA_ILi32EEEEEENS_12float_e4m3_tENS5_IJlSB_lEEESK_SL_NS4_8TiledMMAINS4_8MMA_AtomIJNS4_4SM904GMMA30MMA_64x64x32_F32E4M3E4M3_SS_TNILNSP_7ScaleInE1ELSR_1EEEEEENS4_6LayoutINS5_IJNSA_ILi2EEESB_SB_EEENS5_IJSB_NSA_ILi0EEESX_EEEEENS5_IJNS4_10UnderscoreES10_S10_EEEEENS4_23SM90_TMA_LOAD_MULTICASTENS4_14ComposedLayoutINS4_7SwizzleILi1ELi4ELi3EEENS4_18smem_ptr_flag_bitsILi8EEENSU_INS5_IJSC_SI_EEENS5_IJSI_SB_EEEEEEEvNS4_8identityENS4_13SM90_TMA_LOADES1C_vS1D_EENS_8epilogue10collective6detail29Sm90TmaWarpSpecializedAdapterINS1H_15DefaultEpilogueISK_SL_SL_NS1G_6thread17LinearCombinationISK_Li1EffLNS1L_9ScaleType4KindE0ELNS_15FloatRoundStyleE2ESK_EENS1_15EpilogueDefaultEEEEEvvEEEEvNT_6ParamsE --------------------------
	.section	.nv.constant0._ZN7cutlass13device_kernelINS_4gemm6kernel13GemmUniversalIN4cute5tupleIJiiiiEEENS1_10collective13CollectiveMmaINS1_37MainloopSm90TmaGmmaWarpSpecializedFP8ILi37ENS5_IJNS4_1CILi1EEENSA_ILi8EEESB_EEENS1_35KernelTmaWarpSpecializedCooperativeEEENS5_IJNSA_ILi128EEENSA_ILi64EEENSA_ILi32EEEEEENS_12float_e4m3_tENS5_IJlSB_lEEESK_SL_NS4_8TiledMMAINS4_8MMA_AtomIJNS4_4SM904GMMA30MMA_64x64x32_F32E4M3E4M3_SS_TNILNSP_7ScaleInE1ELSR_1EEEEEENS4_6LayoutINS5_IJNSA_ILi2EEESB_SB_EEENS5_IJSB_NSA_ILi0EEESX_EEEEENS5_IJNS4_10UnderscoreES10_S10_EEEEENS4_23SM90_TMA_LOAD_MULTICASTENS4_14ComposedLayoutINS4_7SwizzleILi1ELi4ELi3EEENS4_18smem_ptr_flag_bitsILi8EEENSU_INS5_IJSC_SI_EEENS5_IJSI_SB_EEEEEEEvNS4_8identityENS4_13SM90_TMA_LOADES1C_vS1D_EENS_8epilogue10collective6detail29Sm90TmaWarpSpecializedAdapterINS1H_15DefaultEpilogueISK_SL_SL_NS1G_6thread17LinearCombinationISK_Li1EffLNS1L_9ScaleType4KindE0ELNS_15FloatRoundStyleE2ESK_EENS1_15EpilogueDefaultEEEEEvvEEEEvNT_6ParamsE,"a",@progbits
	.sectionflags	@""
	.align	4
.nv.constant0._ZN7cutlass13device_kernelINS_4gemm6kernel13GemmUniversalIN4cute5tupleIJiiiiEEENS1_10collective13CollectiveMmaINS1_37MainloopSm90TmaGmmaWarpSpecializedFP8ILi37ENS5_IJNS4_1CILi1EEENSA_ILi8EEESB_EEENS1_35KernelTmaWarpSpecializedCooperativeEEENS5_IJNSA_ILi128EEENSA_ILi64EEENSA_ILi32EEEEEENS_12float_e4m3_tENS5_IJlSB_lEEESK_SL_NS4_8TiledMMAINS4_8MMA_AtomIJNS4_4SM904GMMA30MMA_64x64x32_F32E4M3E4M3_SS_TNILNSP_7ScaleInE1ELSR_1EEEEEENS4_6LayoutINS5_IJNSA_ILi2EEESB_SB_EEENS5_IJSB_NSA_ILi0EEESX_EEEEENS5_IJNS4_10UnderscoreES10_S10_EEEEENS4_23SM90_TMA_LOAD_MULTICASTENS4_14ComposedLayoutINS4_7SwizzleILi1ELi4ELi3EEENS4_18smem_ptr_flag_bitsILi8EEENSU_INS5_IJSC_SI_EEENS5_IJSI_SB_EEEEEEEvNS4_8identityENS4_13SM90_TMA_LOADES1C_vS1D_EENS_8epilogue10collective6detail29Sm90TmaWarpSpecializedAdapterINS1H_15DefaultEpilogueISK_SL_SL_NS1G_6thread17LinearCombinationISK_Li1EffLNS1L_9ScaleType4KindE0ELNS_15FloatRoundStyleE2ESK_EENS1_15EpilogueDefaultEEEEEvvEEEEvNT_6ParamsE:
	.zero		1664


//--------------------- SYMBOLS --------------------------

	.type		.nv.reservedSmem.offset0,@object
	.size		.nv.reservedSmem.offset0,0x4
